// auto-generated by cutlass_sweep.gemm — config: {"arch": "sm_90", "cluster_m": 1, "cluster_n": 1, "dtype": "fp16", "dtype_b": "fp16", "layout": "nt", "stages": 0, "tile_k": 64, "tile_m": 64, "tile_n": 192}
#include "cutlass/cutlass.h"
#include "cutlass/gemm/collective/collective_builder.hpp"
#include "cutlass/gemm/device/gemm_universal_adapter.h"
#include "cutlass/gemm/kernel/gemm_universal.hpp"
#include "cutlass/epilogue/collective/collective_builder.hpp"

using ElemA = cutlass::half_t;
using ElemB = cutlass::half_t;
using ElemCD = cutlass::half_t;
using Acc  = float;
using TileShape    = cute::Shape<cute::_64, cute::_192, cute::_64>;
using ClusterShape = cute::Shape<cute::_1, cute::_1, cute::_1>;

using CollectiveEpilogue = typename cutlass::epilogue::collective::CollectiveBuilder<
    cutlass::arch::Sm90, cutlass::arch::OpClassTensorOp,
    TileShape, ClusterShape,
    cutlass::epilogue::collective::EpilogueTileAuto,
    Acc, Acc,
    ElemCD, cutlass::layout::RowMajor, 128 / cutlass::sizeof_bits<ElemCD>::value,
    ElemCD, cutlass::layout::RowMajor, 128 / cutlass::sizeof_bits<ElemCD>::value,
    cutlass::epilogue::collective::EpilogueScheduleAuto
  >::CollectiveOp;

using CollectiveMainloop = typename cutlass::gemm::collective::CollectiveBuilder<
    cutlass::arch::Sm90, cutlass::arch::OpClassTensorOp,
    ElemA, cutlass::layout::RowMajor, 128 / cutlass::sizeof_bits<ElemA>::value,
    ElemB, cutlass::layout::ColumnMajor, 128 / cutlass::sizeof_bits<ElemB>::value,
    Acc,
    TileShape, ClusterShape,
    cutlass::gemm::collective::StageCountAutoCarveout<static_cast<int>(sizeof(typename CollectiveEpilogue::SharedStorage))>,
    cutlass::gemm::collective::KernelScheduleAuto
  >::CollectiveOp;

using GemmKernel = cutlass::gemm::kernel::GemmUniversal<
    cute::Shape<int,int,int,int>,
    CollectiveMainloop,
    CollectiveEpilogue
>;
using Gemm = cutlass::gemm::device::GemmUniversalAdapter<GemmKernel>;

// Force the device kernel symbol into the cubin without needing a host main.
auto* _anchor = &cutlass::device_kernel<GemmKernel>;


// ===== COMPILED SASS (sm_90a) =====

	.target	sm_90a

	.elftype	@"ET_EXEC"


//--------------------- .note.nv.tkinfo           --------------------------
	.section	.note.nv.tkinfo,"",@"SHT_NOTE"
	.sectionflags	@"SHF_NOTE_NV_TKINFO"
	.tkinfo
        /*0018*/ 	.word	0x00000002
        /*0030*/ 	.string	""
        /*0030*/ 	.string	"ptxas"
        /*0030*/ 	.string	"Cuda compilation tools, release 13.0, V13.0.88"
        /*0030*/ 	.string	"Build cuda_13.0.r13.0/compiler.36424714_0"
        /*0030*/ 	.string	"-arch sm_90a -m 64 "



//--------------------- .note.nv.cuinfo           --------------------------
	.section	.note.nv.cuinfo,"",@"SHT_NOTE"
	.sectionflags	@"SHF_NOTE_NV_CUINFO"
        /*0018*/ 	.short	0x0002
        /*001a*/ 	.short	0x005a
        /*001c*/ 	.short	0x0082
	.zero		2


//--------------------- .nv.info                  --------------------------
	.section	.nv.info,"",@"SHT_CUDA_INFO"
	.align	4


	//----- nvinfo : EIATTR_REGCOUNT
	.align		4
        /*0000*/ 	.byte	0x04, 0x2f
        /*0002*/ 	.short	(.L_15 - .L_14)
	.align		4
.L_14:
        /*0004*/ 	.word	index@(_ZN7cutlass13device_kernelINS_4gemm6kernel13GemmUniversalIN4cute5tupleIJiiiiEEENS1_10collective13CollectiveMmaINS1_34MainloopSm90TmaGmmaWarpSpecializedILi7ENS5_IJNS4_1CILi1EEESB_SB_EEENS1_32KernelTmaWarpSpecializedPingpongEEENS5_IJNSA_ILi64EEENSA_ILi192EEESF_EEENS_6half_tENS5_IJlSB_lEEESI_SJ_NS4_8TiledMMAINS4_8MMA_AtomIJNS4_4SM904GMMA26MMA_64x192x16_F32F16F16_SSILNSN_5MajorE0ELSP_0ELNSN_7ScaleInE1ELSQ_1EEEEEENS4_6LayoutISC_NS5_IJNSA_ILi0EEESU_SU_EEEEENS5_IJNS4_10UnderscoreESX_SX_EEEEENS4_13SM90_TMA_LOADENS4_14ComposedLayoutINS4_7SwizzleILi3ELi4ELi3EEENS4_18smem_ptr_flag_bitsILi16EEENST_INS5_IJNSA_ILi8EEESF_EEENS5_IJSF_SB_EEEEEEEvNS4_8identityES10_S1A_vS1B_EENS_8epilogue10collective6detail29Sm90TmaWarpSpecializedAdapterINS1E_15DefaultEpilogueISI_SJ_SJ_NS1D_6thread17LinearCombinationISI_Li1EffLNS1I_9ScaleType4KindE0ELNS_15FloatRoundStyleE2ESI_EENS1_15EpilogueDefaultEEEEEvvEEEEvNT_6ParamsE)
        /*0008*/ 	.word	0x000000a8


	//----- nvinfo : EIATTR_FRAME_SIZE
	.align		4
.L_15:
        /*000c*/ 	.byte	0x04, 0x11
        /*000e*/ 	.short	(.L_17 - .L_16)
	.align		4
.L_16:
        /*0010*/ 	.word	index@(_ZN7cutlass13device_kernelINS_4gemm6kernel13GemmUniversalIN4cute5tupleIJiiiiEEENS1_10collective13CollectiveMmaINS1_34MainloopSm90TmaGmmaWarpSpecializedILi7ENS5_IJNS4_1CILi1EEESB_SB_EEENS1_32KernelTmaWarpSpecializedPingpongEEENS5_IJNSA_ILi64EEENSA_ILi192EEESF_EEENS_6half_tENS5_IJlSB_lEEESI_SJ_NS4_8TiledMMAINS4_8MMA_AtomIJNS4_4SM904GMMA26MMA_64x192x16_F32F16F16_SSILNSN_5MajorE0ELSP_0ELNSN_7ScaleInE1ELSQ_1EEEEEENS4_6LayoutISC_NS5_IJNSA_ILi0EEESU_SU_EEEEENS5_IJNS4_10UnderscoreESX_SX_EEEEENS4_13SM90_TMA_LOADENS4_14ComposedLayoutINS4_7SwizzleILi3ELi4ELi3EEENS4_18smem_ptr_flag_bitsILi16EEENST_INS5_IJNSA_ILi8EEESF_EEENS5_IJSF_SB_EEEEEEEvNS4_8identityES10_S1A_vS1B_EENS_8epilogue10collective6detail29Sm90TmaWarpSpecializedAdapterINS1E_15DefaultEpilogueISI_SJ_SJ_NS1D_6thread17LinearCombinationISI_Li1EffLNS1I_9ScaleType4KindE0ELNS_15FloatRoundStyleE2ESI_EENS1_15EpilogueDefaultEEEEEvvEEEEvNT_6ParamsE)
        /*0014*/ 	.word	0x00000008


	//----- nvinfo : EIATTR_MIN_STACK_SIZE
	.align		4
.L_17:
        /*0018*/ 	.byte	0x04, 0x12
        /*001a*/ 	.short	(.L_19 - .L_18)
	.align		4
.L_18:
        /*001c*/ 	.word	index@(_ZN7cutlass13device_kernelINS_4gemm6kernel13GemmUniversalIN4cute5tupleIJiiiiEEENS1_10collective13CollectiveMmaINS1_34MainloopSm90TmaGmmaWarpSpecializedILi7ENS5_IJNS4_1CILi1EEESB_SB_EEENS1_32KernelTmaWarpSpecializedPingpongEEENS5_IJNSA_ILi64EEENSA_ILi192EEESF_EEENS_6half_tENS5_IJlSB_lEEESI_SJ_NS4_8TiledMMAINS4_8MMA_AtomIJNS4_4SM904GMMA26MMA_64x192x16_F32F16F16_SSILNSN_5MajorE0ELSP_0ELNSN_7ScaleInE1ELSQ_1EEEEEENS4_6LayoutISC_NS5_IJNSA_ILi0EEESU_SU_EEEEENS5_IJNS4_10UnderscoreESX_SX_EEEEENS4_13SM90_TMA_LOADENS4_14ComposedLayoutINS4_7SwizzleILi3ELi4ELi3EEENS4_18smem_ptr_flag_bitsILi16EEENST_INS5_IJNSA_ILi8EEESF_EEENS5_IJSF_SB_EEEEEEEvNS4_8identityES10_S1A_vS1B_EENS_8epilogue10collective6detail29Sm90TmaWarpSpecializedAdapterINS1E_15DefaultEpilogueISI_SJ_SJ_NS1D_6thread17LinearCombinationISI_Li1EffLNS1I_9ScaleType4KindE0ELNS_15FloatRoundStyleE2ESI_EENS1_15EpilogueDefaultEEEEEvvEEEEvNT_6ParamsE)
        /*0020*/ 	.word	0x00000008
.L_19:


//--------------------- .nv.compat                --------------------------
	.section	.nv.compat,"",@"SHT_CUDA_COMPAT_INFO"
	.align	4
        /*0000*/ 	.byte	0x02, 0x09, 0x01, 0x00, 0x02, 0x02, 0x04, 0x00, 0x02, 0x05, 0x05, 0x00, 0x03, 0x07, 0x01, 0x01
        /*0010*/ 	.byte	0x02, 0x03, 0x01, 0x00, 0x02, 0x06, 0x01, 0x00, 0x04, 0x0b, 0x08, 0x00, 0x00, 0x00, 0x00, 0x00
        /*0020*/ 	.byte	0x00, 0x00, 0x00, 0x00


//--------------------- .nv.info._ZN7cutlass13device_kernelINS_4gemm6kernel13GemmUniversalIN4cute5tupleIJiiiiEEENS1_10collective13CollectiveMmaINS1_34MainloopSm90TmaGmmaWarpSpecializedILi7ENS5_IJNS4_1CILi1EEESB_SB_EEENS1_32KernelTmaWarpSpecializedPingpongEEENS5_IJNSA_ILi64EEENSA_ILi192EEESF_EEENS_6half_tENS5_IJlSB_lEEESI_SJ_NS4_8TiledMMAINS4_8MMA_AtomIJNS4_4SM904GMMA26MMA_64x192x16_F32F16F16_SSILNSN_5MajorE0ELSP_0ELNSN_7ScaleInE1ELSQ_1EEEEEENS4_6LayoutISC_NS5_IJNSA_ILi0EEESU_SU_EEEEENS5_IJNS4_10UnderscoreESX_SX_EEEEENS4_13SM90_TMA_LOADENS4_14ComposedLayoutINS4_7SwizzleILi3ELi4ELi3EEENS4_18smem_ptr_flag_bitsILi16EEENST_INS5_IJNSA_ILi8EEESF_EEENS5_IJSF_SB_EEEEEEEvNS4_8identityES10_S1A_vS1B_EENS_8epilogue10collective6detail29Sm90TmaWarpSpecializedAdapterINS1E_15DefaultEpilogueISI_SJ_SJ_NS1D_6thread17LinearCombinationISI_Li1EffLNS1I_9ScaleType4KindE0ELNS_15FloatRoundStyleE2ESI_EENS1_15EpilogueDefaultEEEEEvvEEEEvNT_6ParamsE --------------------------
	.section	.nv.info._ZN7cutlass13device_kernelINS_4gemm6kernel13GemmUniversalIN4cute5tupleIJiiiiEEENS1_10collective13CollectiveMmaINS1_34MainloopSm90TmaGmmaWarpSpecializedILi7ENS5_IJNS4_1CILi1EEESB_SB_EEENS1_32KernelTmaWarpSpecializedPingpongEEENS5_IJNSA_ILi64EEENSA_ILi192EEESF_EEENS_6half_tENS5_IJlSB_lEEESI_SJ_NS4_8TiledMMAINS4_8MMA_AtomIJNS4_4SM904GMMA26MMA_64x192x16_F32F16F16_SSILNSN_5MajorE0ELSP_0ELNSN_7ScaleInE1ELSQ_1EEEEEENS4_6LayoutISC_NS5_IJNSA_ILi0EEESU_SU_EEEEENS5_IJNS4_10UnderscoreESX_SX_EEEEENS4_13SM90_TMA_LOADENS4_14ComposedLayoutINS4_7SwizzleILi3ELi4ELi3EEENS4_18smem_ptr_flag_bitsILi16EEENST_INS5_IJNSA_ILi8EEESF_EEENS5_IJSF_SB_EEEEEEEvNS4_8identityES10_S1A_vS1B_EENS_8epilogue10collective6detail29Sm90TmaWarpSpecializedAdapterINS1E_15DefaultEpilogueISI_SJ_SJ_NS1D_6thread17LinearCombinationISI_Li1EffLNS1I_9ScaleType4KindE0ELNS_15FloatRoundStyleE2ESI_EENS1_15EpilogueDefaultEEEEEvvEEEEvNT_6ParamsE,"",@"SHT_CUDA_INFO"
	.sectionflags	@""
	.align	4


	//----- nvinfo : EIATTR_CUDA_API_VERSION
	.align		4
        /*0000*/ 	.byte	0x04, 0x37
        /*0002*/ 	.short	(.L_21 - .L_20)
.L_20:
        /*0004*/ 	.word	0x00000082


	//----- nvinfo : EIATTR_KPARAM_INFO
	.align		4
.L_21:
        /*0008*/ 	.byte	0x04, 0x17
        /*000a*/ 	.short	(.L_23 - .L_22)
.L_22:
        /*000c*/ 	.word	0x00000000
        /*0010*/ 	.short	0x0000
        /*0012*/ 	.short	0x0070
        /*0014*/ 	.byte	0x00, 0xf0, 0x01, 0x10


	//----- nvinfo : EIATTR_SPARSE_MMA_MASK
	.align		4
.L_23:
        /*0018*/ 	.byte	0x03, 0x50
        /*001a*/ 	.short	0x0000


	//----- nvinfo : EIATTR_MAXREG_COUNT
	.align		4
        /*001c*/ 	.byte	0x03, 0x1b
        /*001e*/ 	.short	0x00a8


	//----- nvinfo : EIATTR_NUM_BARRIERS
	.align		4
        /*0020*/ 	.byte	0x02, 0x4c
        /*0022*/ 	.byte	0x01
	.zero		1


	//----- nvinfo : EIATTR_EXTERNS
	.align		4
        /*0024*/ 	.byte	0x04, 0x0f
        /*0026*/ 	.short	(.L_25 - .L_24)


	//   ....[0]....
	.align		4
.L_24:
        /*0028*/ 	.word	index@(__assertfail)


	//----- nvinfo : EIATTR_ANNOTATIONS
	.align		4
.L_25:
        /*002c*/ 	.byte	0x04, 0x55
        /*002e*/ 	.short	(.L_27 - .L_26)


	//   ....[0]....
.L_26:
        /*0030*/ 	.word	0x00000001
        /*0034*/ 	.byte	0x30, 0x0b, 0x00, 0x00, 0x01, 0x00, 0x00, 0x00, 0x70, 0x12, 0x00, 0x00, 0x01, 0x00, 0x00, 0x00
        /*0044*/ 	.byte	0x60, 0x7f, 0x00, 0x00, 0x01, 0x00, 0x00, 0x00, 0x00, 0x8b, 0x00, 0x00


	//----- nvinfo : EIATTR_MERCURY_ISA_VERSION
	.align		4
.L_27:
        /*0050*/ 	.byte	0x03, 0x5f
        /*0052*/ 	.short	0x0101


	//----- nvinfo : EIATTR_INT_WARP_WIDE_INSTR_OFFSETS
	.align		4
        /*0054*/ 	.byte	0x04, 0x31
        /*0056*/ 	.short	(.L_29 - .L_28)


	//   ....[0]....
.L_28:
        /*0058*/ 	.word	0x00000490


	//   ....[1]....
        /*005c*/ 	.word	0x000004b0


	//   ....[2]....
        /*0060*/ 	.word	0x00000530


	//   ....[3]....
        /*0064*/ 	.word	0x00000540


	//   ....[4]....
        /*0068*/ 	.word	0x00000550


	//   ....[5]....
        /*006c*/ 	.word	0x00000570


	//   ....[6]....
        /*0070*/ 	.word	0x000005c0


	//   ....[7]....
        /*0074*/ 	.word	0x000005e0


	//----- nvinfo : EIATTR_COOP_GROUP_MASK_REGIDS
	.align		4
.L_29:
        /*0078*/ 	.byte	0x04, 0x29
        /*007a*/ 	.short	(.L_31 - .L_30)


	//   ....[0]....
.L_30:
        /*007c*/ 	.word	0xffffffff


	//   ....[1]....
        /*0080*/ 	.word	0xffffffff


	//   ....[2]....
        /*0084*/ 	.word	0xffffffff


	//   ....[3]....
        /*0088*/ 	.word	0xffffffff


	//   ....[4]....
        /*008c*/ 	.word	0xffffffff


	//   ....[5]....
        /*0090*/ 	.word	0xffffffff


	//----- nvinfo : EIATTR_COOP_GROUP_INSTR_OFFSETS
	.align		4
.L_31:
        /*0094*/ 	.byte	0x04, 0x28
        /*0096*/ 	.short	(.L_33 - .L_32)


	//   ....[0]....
.L_32:
        /*0098*/ 	.word	0x00000070


	//   ....[1]....
        /*009c*/ 	.word	0x00000080


	//   ....[2]....
        /*00a0*/ 	.word	0x00000140


	//   ....[3]....
        /*00a4*/ 	.word	0x00000330


	//   ....[4]....
        /*00a8*/ 	.word	0x00000370


	//   ....[5]....
        /*00ac*/ 	.word	0x000003b0


	//----- nvinfo : EIATTR_REG_RECONFIG
	.align		4
.L_33:
        /*00b0*/ 	.byte	0x01, 0x54
	.zero		2


	//----- nvinfo : EIATTR_SYSCALL_OFFSETS
	.align		4
        /*00b4*/ 	.byte	0x04, 0x46
        /*00b6*/ 	.short	(.L_35 - .L_34)


	//   ....[0]....
.L_34:
        /*00b8*/ 	.word	0x000016d0


	//----- nvinfo : EIATTR_MBARRIER_INSTR_OFFSETS
	.align		4
.L_35:
        /*00bc*/ 	.byte	0x04, 0x39
        /*00be*/ 	.short	(.L_37 - .L_36)


	//   ....[0]....
.L_36:
        /*00c0*/ 	.word	0x00000240
        /*00c4*/ 	.word	0x000000ff
        /*00c8*/ 	.word	0x00000000
        /*00cc*/ 	.short	0x0100
        /*00ce*/ 	.byte	0x08
	.zero		1


	//   ....[1]....
        /*00d0*/ 	.word	0x00000250
        /*00d4*/ 	.word	0x000000ff
        /*00d8*/ 	.word	0x00000038
        /*00dc*/ 	.short	0x0100
        /*00de*/ 	.byte	0x08
	.zero		1


	//   ....[2]....
        /*00e0*/ 	.word	0x00000260
        /*00e4*/ 	.word	0x000000ff
        /*00e8*/ 	.word	0x00000008
        /*00ec*/ 	.short	0x0100
        /*00ee*/ 	.byte	0x08
	.zero		1


	//   ....[3]....
        /*00f0*/ 	.word	0x00000270
        /*00f4*/ 	.word	0x000000ff
        /*00f8*/ 	.word	0x00000040
        /*00fc*/ 	.short	0x0100
        /*00fe*/ 	.byte	0x08
	.zero		1


	//   ....[4]....
        /*0100*/ 	.word	0x00000280
        /*0104*/ 	.word	0x000000ff
        /*0108*/ 	.word	0x00000010
        /*010c*/ 	.short	0x0100
        /*010e*/ 	.byte	0x08
	.zero		1


	//   ....[5]....
        /*0110*/ 	.word	0x00000290
        /*0114*/ 	.word	0x000000ff
        /*0118*/ 	.word	0x00000048
        /*011c*/ 	.short	0x0100
        /*011e*/ 	.byte	0x08
	.zero		1


	//   ....[6]....
        /*0120*/ 	.word	0x000002a0
        /*0124*/ 	.word	0x000000ff
        /*0128*/ 	.word	0x00000018
        /*012c*/ 	.short	0x0100
        /*012e*/ 	.byte	0x08
	.zero		1


	//   ....[7]....
        /*0130*/ 	.word	0x000002b0
        /*0134*/ 	.word	0x000000ff
        /*0138*/ 	.word	0x00000050
        /*013c*/ 	.short	0x0100
        /*013e*/ 	.byte	0x08
	.zero		1


	//   ....[8]....
        /*0140*/ 	.word	0x000002c0
        /*0144*/ 	.word	0x000000ff
        /*0148*/ 	.word	0x00000020
        /*014c*/ 	.short	0x0100
        /*014e*/ 	.byte	0x08
	.zero		1


	//   ....[9]....
        /*0150*/ 	.word	0x000002d0
        /*0154*/ 	.word	0x000000ff
        /*0158*/ 	.word	0x00000058
        /*015c*/ 	.short	0x0100
        /*015e*/ 	.byte	0x08
	.zero		1


	//   ....[10]....
        /*0160*/ 	.word	0x000002e0
        /*0164*/ 	.word	0x000000ff
        /*0168*/ 	.word	0x00000028
        /*016c*/ 	.short	0x0100
        /*016e*/ 	.byte	0x08
	.zero		1


	//   ....[11]....
        /*0170*/ 	.word	0x000002f0
        /*0174*/ 	.word	0x000000ff
        /*0178*/ 	.word	0x00000060
        /*017c*/ 	.short	0x0100
        /*017e*/ 	.byte	0x08
	.zero		1


	//   ....[12]....
        /*0180*/ 	.word	0x00000300
        /*0184*/ 	.word	0x000000ff
        /*0188*/ 	.word	0x00000030
        /*018c*/ 	.short	0x0100
        /*018e*/ 	.byte	0x08
	.zero		1


	//   ....[13]....
        /*0190*/ 	.word	0x00000310
        /*0194*/ 	.word	0x000000ff
        /*0198*/ 	.word	0x00000068
        /*019c*/ 	.short	0x0100
        /*019e*/ 	.byte	0x08
	.zero		1


	//   ....[14]....
        /*01a0*/ 	.word	0x00000620
        /*01a4*/ 	.word	0x000000ff
        /*01a8*/ 	.word	0x000000a0
        /*01ac*/ 	.short	0x0100
        /*01ae*/ 	.byte	0x08
	.zero		1


	//   ....[15]....
        /*01b0*/ 	.word	0x00000690
        /*01b4*/ 	.word	0x000000ff
        /*01b8*/ 	.word	0x000000a8
        /*01bc*/ 	.short	0x0100
        /*01be*/ 	.byte	0x08
	.zero		1


	//   ....[16]....
        /*01c0*/ 	.word	0x000006b0
        /*01c4*/ 	.word	0x000000ff
        /*01c8*/ 	.word	0x00000080
        /*01cc*/ 	.short	0x0100
        /*01ce*/ 	.byte	0x09
	.zero		1


	//   ....[17]....
        /*01d0*/ 	.word	0x000006c0
        /*01d4*/ 	.word	0x000000ff
        /*01d8*/ 	.word	0x00000088
        /*01dc*/ 	.short	0x0100
        /*01de*/ 	.byte	0x09
	.zero		1


	//   ....[18]....
        /*01e0*/ 	.word	0x000006d0
        /*01e4*/ 	.word	0x000000ff
        /*01e8*/ 	.word	0x00000090
        /*01ec*/ 	.short	0x0100
        /*01ee*/ 	.byte	0x09
	.zero		1


	//   ....[19]....
        /*01f0*/ 	.word	0x000006e0
        /*01f4*/ 	.word	0x000000ff
        /*01f8*/ 	.word	0x00000098
        /*01fc*/ 	.short	0x0100
        /*01fe*/ 	.byte	0x09
	.zero		1


	//   ....[20]....
        /*0200*/ 	.word	0x00001590
        /*0204*/ 	.word	0x000000ff
        /*0208*/ 	.word	0xfffffff8
        /*020c*/ 	.short	0x010a
        /*020e*/ 	.byte	0x2b
	.zero		1


	//   ....[21]....
        /*0210*/ 	.word	0x00001750
        /*0214*/ 	.word	0x00000003
        /*0218*/ 	.word	0x00000000
        /*021c*/ 	.short	0x010a
        /*021e*/ 	.byte	0x3f
	.zero		1


	//   ....[22]....
        /*0220*/ 	.word	0x000017b0
        /*0224*/ 	.word	0x00000003
        /*0228*/ 	.word	0x00000000
        /*022c*/ 	.short	0x010a
        /*022e*/ 	.byte	0x3f
	.zero		1


	//   ....[23]....
        /*0230*/ 	.word	0x00001b10
        /*0234*/ 	.word	0x000000ff
        /*0238*/ 	.word	0x00000000
        /*023c*/ 	.short	0x010a
        /*023e*/ 	.byte	0x04
	.zero		1


	//   ....[24]....
        /*0240*/ 	.word	0x00001b50
        /*0244*/ 	.word	0x000000ff
        /*0248*/ 	.word	0x00000000
        /*024c*/ 	.short	0x010a
        /*024e*/ 	.byte	0x04
	.zero		1


	//   ....[25]....
        /*0250*/ 	.word	0x00001db0
        /*0254*/ 	.word	0x000000ff
        /*0258*/ 	.word	0x00000000
        /*025c*/ 	.short	0x0101
        /*025e*/ 	.byte	0x04
	.zero		1


	//   ....[26]....
        /*0260*/ 	.word	0x00001eb0
        /*0264*/ 	.word	0x00000003
        /*0268*/ 	.word	0x00000000
        /*026c*/ 	.short	0x0101
        /*026e*/ 	.byte	0x2e
	.zero		1


	//   ....[27]....
        /*0270*/ 	.word	0x00001fa0
        /*0274*/ 	.word	0x000000ff
        /*0278*/ 	.word	0x00000000
        /*027c*/ 	.short	0x0101
        /*027e*/ 	.byte	0x04
	.zero		1


	//   ....[28]....
        /*0280*/ 	.word	0x00002010
        /*0284*/ 	.word	0x000000ff
        /*0288*/ 	.word	0x00000008
        /*028c*/ 	.short	0x010a
        /*028e*/ 	.byte	0x2b
	.zero		1


	//   ....[29]....
        /*0290*/ 	.word	0x00007fa0
        /*0294*/ 	.word	0x00000000
        /*0298*/ 	.word	0x00000000
        /*029c*/ 	.short	0x0101
        /*029e*/ 	.byte	0x2e
	.zero		1


	//   ....[30]....
        /*02a0*/ 	.word	0x00008870
        /*02a4*/ 	.word	0x0000000b
        /*02a8*/ 	.word	0x00000038
        /*02ac*/ 	.short	0x010a
        /*02ae*/ 	.byte	0x3f
	.zero		1


	//   ....[31]....
        /*02b0*/ 	.word	0x00008c60
        /*02b4*/ 	.word	0x00000006
        /*02b8*/ 	.word	0x000000a8
        /*02bc*/ 	.short	0x0101
        /*02be*/ 	.byte	0x3f
	.zero		1


	//   ....[32]....
        /*02c0*/ 	.word	0x00009370
        /*02c4*/ 	.word	0x00000007
        /*02c8*/ 	.word	0x00000000
        /*02cc*/ 	.short	0x010a
        /*02ce*/ 	.byte	0x3f
	.zero		1


	//   ....[33]....
        /*02d0*/ 	.word	0x000093f0
        /*02d4*/ 	.word	0x00000006
        /*02d8*/ 	.word	0x00000000
        /*02dc*/ 	.short	0x010a
        /*02de*/ 	.byte	0x3f
	.zero		1


	//   ....[34]....
        /*02e0*/ 	.word	0x00009480
        /*02e4*/ 	.word	0x00000007
        /*02e8*/ 	.word	0x00000000
        /*02ec*/ 	.short	0x010a
        /*02ee*/ 	.byte	0x3f
	.zero		1


	//   ....[35]....
        /*02f0*/ 	.word	0x00009510
        /*02f4*/ 	.word	0x00000006
        /*02f8*/ 	.word	0x00000000
        /*02fc*/ 	.short	0x010a
        /*02fe*/ 	.byte	0x3f
	.zero		1


	//   ....[36]....
        /*0300*/ 	.word	0x000095a0
        /*0304*/ 	.word	0x00000007
        /*0308*/ 	.word	0x00000000
        /*030c*/ 	.short	0x010a
        /*030e*/ 	.byte	0x3f
	.zero		1


	//   ....[37]....
        /*0310*/ 	.word	0x00009630
        /*0314*/ 	.word	0x00000006
        /*0318*/ 	.word	0x00000000
        /*031c*/ 	.short	0x010a
        /*031e*/ 	.byte	0x3f
	.zero		1


	//   ....[38]....
        /*0320*/ 	.word	0x000096c0
        /*0324*/ 	.word	0x00000005
        /*0328*/ 	.word	0x00000000
        /*032c*/ 	.short	0x010a
        /*032e*/ 	.byte	0x3f
	.zero		1


	//   ....[39]....
        /*0330*/ 	.word	0x00009730
        /*0334*/ 	.word	0x00000003
        /*0338*/ 	.word	0xfffffff8
        /*033c*/ 	.short	0x010a
        /*033e*/ 	.byte	0x3f
	.zero		1


	//   ....[40]....
        /*0340*/ 	.word	0x00009780
        /*0344*/ 	.word	0x00000003
        /*0348*/ 	.word	0x00000000
        /*034c*/ 	.short	0x010a
        /*034e*/ 	.byte	0x3f
	.zero		1


	//   ....[41]....
        /*0350*/ 	.word	0x000097e0
        /*0354*/ 	.word	0x00000004
        /*0358*/ 	.word	0x00000000
        /*035c*/ 	.short	0x010a
        /*035e*/ 	.byte	0x3f
	.zero		1


	//   ....[42]....
        /*0360*/ 	.word	0x00009840
        /*0364*/ 	.word	0x00000003
        /*0368*/ 	.word	0x00000008
        /*036c*/ 	.short	0x010a
        /*036e*/ 	.byte	0x3f
	.zero		1


	//   ....[43]....
        /*0370*/ 	.word	0x00009910
        /*0374*/ 	.word	0x0000000b
        /*0378*/ 	.word	0x00000038
        /*037c*/ 	.short	0x010a
        /*037e*/ 	.byte	0x3f
	.zero		1


	//   ....[44]....
        /*0380*/ 	.word	0x000099e0
        /*0384*/ 	.word	0x00000007
        /*0388*/ 	.word	0x00000000
        /*038c*/ 	.short	0x010a
        /*038e*/ 	.byte	0x3f
	.zero		1


	//   ....[45]....
        /*0390*/ 	.word	0x00009a30
        /*0394*/ 	.word	0x00000006
        /*0398*/ 	.word	0x00000000
        /*039c*/ 	.short	0x010a
        /*039e*/ 	.byte	0x3f
	.zero		1


	//   ....[46]....
        /*03a0*/ 	.word	0x00009a80
        /*03a4*/ 	.word	0x00000007
        /*03a8*/ 	.word	0x00000000
        /*03ac*/ 	.short	0x010a
        /*03ae*/ 	.byte	0x3f
	.zero		1


	//   ....[47]....
        /*03b0*/ 	.word	0x00009ad0
        /*03b4*/ 	.word	0x00000006
        /*03b8*/ 	.word	0x00000000
        /*03bc*/ 	.short	0x010a
        /*03be*/ 	.byte	0x3f
	.zero		1


	//   ....[48]....
        /*03c0*/ 	.word	0x00009b20
        /*03c4*/ 	.word	0x00000007
        /*03c8*/ 	.word	0x00000000
        /*03cc*/ 	.short	0x010a
        /*03ce*/ 	.byte	0x3f
	.zero		1


	//   ....[49]....
        /*03d0*/ 	.word	0x00009b70
        /*03d4*/ 	.word	0x00000006
        /*03d8*/ 	.word	0x00000000
        /*03dc*/ 	.short	0x010a
        /*03de*/ 	.byte	0x3f
	.zero		1


	//----- nvinfo : EIATTR_NUM_MBARRIERS
	.align		4
.L_37:
        /*03e0*/ 	.byte	0x03, 0x38
        /*03e2*/ 	.short	0x0014


	//----- nvinfo : EIATTR_EXIT_INSTR_OFFSETS
	.align		4
        /*03e4*/ 	.byte	0x04, 0x1c
        /*03e6*/ 	.short	(.L_39 - .L_38)


	//   ....[0]....
.L_38:
        /*03e8*/ 	.word	0x00001200


	//   ....[1]....
        /*03ec*/ 	.word	0x00001260


	//   ....[2]....
        /*03f0*/ 	.word	0x000085a0


	//   ....[3]....
        /*03f4*/ 	.word	0x000085d0


	//   ....[4]....
        /*03f8*/ 	.word	0x00009710


	//----- nvinfo : EIATTR_MAX_THREADS
	.align		4
.L_39:
        /*03fc*/ 	.byte	0x04, 0x05
        /*03fe*/ 	.short	(.L_41 - .L_40)
.L_40:
        /*0400*/ 	.word	0x00000180
        /*0404*/ 	.word	0x00000001
        /*0408*/ 	.word	0x00000001


	//----- nvinfo : EIATTR_CRS_STACK_SIZE
	.align		4
.L_41:
        /*040c*/ 	.byte	0x04, 0x1e
        /*040e*/ 	.short	(.L_43 - .L_42)
.L_42:
        /*0410*/ 	.word	0x00000000


	//----- nvinfo : EIATTR_CBANK_PARAM_SIZE
	.align		4
.L_43:
        /*0414*/ 	.byte	0x03, 0x19
        /*0416*/ 	.short	0x0470


	//----- nvinfo : EIATTR_PARAM_CBANK
	.align		4
        /*0418*/ 	.byte	0x04, 0x0a
        /*041a*/ 	.short	(.L_45 - .L_44)
	.align		4
.L_44:
        /*041c*/ 	.word	index@(.nv.constant0._ZN7cutlass13device_kernelINS_4gemm6kernel13GemmUniversalIN4cute5tupleIJiiiiEEENS1_10collective13CollectiveMmaINS1_34MainloopSm90TmaGmmaWarpSpecializedILi7ENS5_IJNS4_1CILi1EEESB_SB_EEENS1_32KernelTmaWarpSpecializedPingpongEEENS5_IJNSA_ILi64EEENSA_ILi192EEESF_EEENS_6half_tENS5_IJlSB_lEEESI_SJ_NS4_8TiledMMAINS4_8MMA_AtomIJNS4_4SM904GMMA26MMA_64x192x16_F32F16F16_SSILNSN_5MajorE0ELSP_0ELNSN_7ScaleInE1ELSQ_1EEEEEENS4_6LayoutISC_NS5_IJNSA_ILi0EEESU_SU_EEEEENS5_IJNS4_10UnderscoreESX_SX_EEEEENS4_13SM90_TMA_LOADENS4_14ComposedLayoutINS4_7SwizzleILi3ELi4ELi3EEENS4_18smem_ptr_flag_bitsILi16EEENST_INS5_IJNSA_ILi8EEESF_EEENS5_IJSF_SB_EEEEEEEvNS4_8identityES10_S1A_vS1B_EENS_8epilogue10collective6detail29Sm90TmaWarpSpecializedAdapterINS1E_15DefaultEpilogueISI_SJ_SJ_NS1D_6thread17LinearCombinationISI_Li1EffLNS1I_9ScaleType4KindE0ELNS_15FloatRoundStyleE2ESI_EENS1_15EpilogueDefaultEEEEEvvEEEEvNT_6ParamsE)
        /*0420*/ 	.short	0x0210
        /*0422*/ 	.short	0x0470


	//----- nvinfo : EIATTR_SW_WAR
	.align		4
.L_45:
        /*0424*/ 	.byte	0x04, 0x36
        /*0426*/ 	.short	(.L_47 - .L_46)
.L_46:
        /*0428*/ 	.word	0x00000008
.L_47:


//--------------------- .nv.callgraph             --------------------------
	.section	.nv.callgraph,"",@"SHT_CUDA_CALLGRAPH"
	.align	4
	.sectionentsize	8
	.align		4
        /*0000*/ 	.word	0x00000000
	.align		4
        /*0004*/ 	.word	0xffffffff
	.align		4
        /*0008*/ 	.word	index@(_ZN7cutlass13device_kernelINS_4gemm6kernel13GemmUniversalIN4cute5tupleIJiiiiEEENS1_10collective13CollectiveMmaINS1_34MainloopSm90TmaGmmaWarpSpecializedILi7ENS5_IJNS4_1CILi1EEESB_SB_EEENS1_32KernelTmaWarpSpecializedPingpongEEENS5_IJNSA_ILi64EEENSA_ILi192EEESF_EEENS_6half_tENS5_IJlSB_lEEESI_SJ_NS4_8TiledMMAINS4_8MMA_AtomIJNS4_4SM904GMMA26MMA_64x192x16_F32F16F16_SSILNSN_5MajorE0ELSP_0ELNSN_7ScaleInE1ELSQ_1EEEEEENS4_6LayoutISC_NS5_IJNSA_ILi0EEESU_SU_EEEEENS5_IJNS4_10UnderscoreESX_SX_EEEEENS4_13SM90_TMA_LOADENS4_14ComposedLayoutINS4_7SwizzleILi3ELi4ELi3EEENS4_18smem_ptr_flag_bitsILi16EEENST_INS5_IJNSA_ILi8EEESF_EEENS5_IJSF_SB_EEEEEEEvNS4_8identityES10_S1A_vS1B_EENS_8epilogue10collective6detail29Sm90TmaWarpSpecializedAdapterINS1E_15DefaultEpilogueISI_SJ_SJ_NS1D_6thread17LinearCombinationISI_Li1EffLNS1I_9ScaleType4KindE0ELNS_15FloatRoundStyleE2ESI_EENS1_15EpilogueDefaultEEEEEvvEEEEvNT_6ParamsE)
	.align		4
        /*000c*/ 	.word	index@(__assertfail)
	.align		4
        /*0010*/ 	.word	0x00000000
	.align		4
        /*0014*/ 	.word	0xfffffffe
	.align		4
        /*0018*/ 	.word	0x00000000
	.align		4
        /*001c*/ 	.word	0xfffffffd
	.align		4
        /*0020*/ 	.word	0x00000000
	.align		4
        /*0024*/ 	.word	0xfffffffc


//--------------------- .nv.constant4             --------------------------
	.section	.nv.constant4,"a",@progbits
	.align	8
	.align		8
.nv.constant4:
        /*0000*/ 	.dword	__assertfail
	.align		8
        /*0008*/ 	.dword	__unnamed_1
	.align		8
        /*0010*/ 	.dword	_ZN39_INTERNAL_245248af_4_k_cu_0543dc4a_93954cuda3std3__45__cpo5beginE
	.align		8
        /*0018*/ 	.dword	_ZN39_INTERNAL_245248af_4_k_cu_0543dc4a_93954cuda3std3__45__cpo3endE
	.align		8
        /*0020*/ 	.dword	_ZN39_INTERNAL_245248af_4_k_cu_0543dc4a_93954cuda3std3__45__cpo6cbeginE
	.align		8
        /*0028*/ 	.dword	_ZN39_INTERNAL_245248af_4_k_cu_0543dc4a_93954cuda3std3__45__cpo4cendE
	.align		8
        /*0030*/ 	.dword	_ZN39_INTERNAL_245248af_4_k_cu_0543dc4a_93954cuda3std3__441_GLOBAL__N__245248af_4_k_cu_0543dc4a_93956ignoreE
	.align		8
        /*0038*/ 	.dword	_ZN39_INTERNAL_245248af_4_k_cu_0543dc4a_93954cuda3std3__419piecewise_constructE
	.align		8
        /*0040*/ 	.dword	_ZN39_INTERNAL_245248af_4_k_cu_0543dc4a_93954cuda3std3__48in_placeE
	.align		8
        /*0048*/ 	.dword	_ZN39_INTERNAL_245248af_4_k_cu_0543dc4a_93954cuda3std6ranges3__45__cpo4swapE
	.align		8
        /*0050*/ 	.dword	_ZN39_INTERNAL_245248af_4_k_cu_0543dc4a_93954cuda3std6ranges3__45__cpo9iter_moveE
	.align		8
        /*0058*/ 	.dword	_ZN39_INTERNAL_245248af_4_k_cu_0543dc4a_93954cute7productE
	.align		8
        /*0060*/ 	.dword	_ZN39_INTERNAL_245248af_4_k_cu_0543dc4a_93954cute1_E
	.align		8
        /*0068*/ 	.dword	$str$22
	.align		8
        /*0070*/ 	.dword	$str$23


//--------------------- .text._ZN7cutlass13device_kernelINS_4gemm6kernel13GemmUniversalIN4cute5tupleIJiiiiEEENS1_10collective13CollectiveMmaINS1_34MainloopSm90TmaGmmaWarpSpecializedILi7ENS5_IJNS4_1CILi1EEESB_SB_EEENS1_32KernelTmaWarpSpecializedPingpongEEENS5_IJNSA_ILi64EEENSA_ILi192EEESF_EEENS_6half_tENS5_IJlSB_lEEESI_SJ_NS4_8TiledMMAINS4_8MMA_AtomIJNS4_4SM904GMMA26MMA_64x192x16_F32F16F16_SSILNSN_5MajorE0ELSP_0ELNSN_7ScaleInE1ELSQ_1EEEEEENS4_6LayoutISC_NS5_IJNSA_ILi0EEESU_SU_EEEEENS5_IJNS4_10UnderscoreESX_SX_EEEEENS4_13SM90_TMA_LOADENS4_14ComposedLayoutINS4_7SwizzleILi3ELi4ELi3EEENS4_18smem_ptr_flag_bitsILi16EEENST_INS5_IJNSA_ILi8EEESF_EEENS5_IJSF_SB_EEEEEEEvNS4_8identityES10_S1A_vS1B_EENS_8epilogue10collective6detail29Sm90TmaWarpSpecializedAdapterINS1E_15DefaultEpilogueISI_SJ_SJ_NS1D_6thread17LinearCombinationISI_Li1EffLNS1I_9ScaleType4KindE0ELNS_15FloatRoundStyleE2ESI_EENS1_15EpilogueDefaultEEEEEvvEEEEvNT_6ParamsE --------------------------
	.section	.text._ZN7cutlass13device_kernelINS_4gemm6kernel13GemmUniversalIN4cute5tupleIJiiiiEEENS1_10collective13CollectiveMmaINS1_34MainloopSm90TmaGmmaWarpSpecializedILi7ENS5_IJNS4_1CILi1EEESB_SB_EEENS1_32KernelTmaWarpSpecializedPingpongEEENS5_IJNSA_ILi64EEENSA_ILi192EEESF_EEENS_6half_tENS5_IJlSB_lEEESI_SJ_NS4_8TiledMMAINS4_8MMA_AtomIJNS4_4SM904GMMA26MMA_64x192x16_F32F16F16_SSILNSN_5MajorE0ELSP_0ELNSN_7ScaleInE1ELSQ_1EEEEEENS4_6LayoutISC_NS5_IJNSA_ILi0EEESU_SU_EEEEENS5_IJNS4_10UnderscoreESX_SX_EEEEENS4_13SM90_TMA_LOADENS4_14ComposedLayoutINS4_7SwizzleILi3ELi4ELi3EEENS4_18smem_ptr_flag_bitsILi16EEENST_INS5_IJNSA_ILi8EEESF_EEENS5_IJSF_SB_EEEEEEEvNS4_8identityES10_S1A_vS1B_EENS_8epilogue10collective6detail29Sm90TmaWarpSpecializedAdapterINS1E_15DefaultEpilogueISI_SJ_SJ_NS1D_6thread17LinearCombinationISI_Li1EffLNS1I_9ScaleType4KindE0ELNS_15FloatRoundStyleE2ESI_EENS1_15EpilogueDefaultEEEEEvvEEEEvNT_6ParamsE,"ax",@progbits
	.align	128
.text._ZN7cutlass13device_kernelINS_4gemm6kernel13GemmUniversalIN4cute5tupleIJiiiiEEENS1_10collective13CollectiveMmaINS1_34MainloopSm90TmaGmmaWarpSpecializedILi7ENS5_IJNS4_1CILi1EEESB_SB_EEENS1_32KernelTmaWarpSpecializedPingpongEEENS5_IJNSA_ILi64EEENSA_ILi192EEESF_EEENS_6half_tENS5_IJlSB_lEEESI_SJ_NS4_8TiledMMAINS4_8MMA_AtomIJNS4_4SM904GMMA26MMA_64x192x16_F32F16F16_SSILNSN_5MajorE0ELSP_0ELNSN_7ScaleInE1ELSQ_1EEEEEENS4_6LayoutISC_NS5_IJNSA_ILi0EEESU_SU_EEEEENS5_IJNS4_10UnderscoreESX_SX_EEEEENS4_13SM90_TMA_LOADENS4_14ComposedLayoutINS4_7SwizzleILi3ELi4ELi3EEENS4_18smem_ptr_flag_bitsILi16EEENST_INS5_IJNSA_ILi8EEESF_EEENS5_IJSF_SB_EEEEEEEvNS4_8identityES10_S1A_vS1B_EENS_8epilogue10collective6detail29Sm90TmaWarpSpecializedAdapterINS1E_15DefaultEpilogueISI_SJ_SJ_NS1D_6thread17LinearCombinationISI_Li1EffLNS1I_9ScaleType4KindE0ELNS_15FloatRoundStyleE2ESI_EENS1_15EpilogueDefaultEEEEEvvEEEEvNT_6ParamsE:
        .type           _ZN7cutlass13device_kernelINS_4gemm6kernel13GemmUniversalIN4cute5tupleIJiiiiEEENS1_10collective13CollectiveMmaINS1_34MainloopSm90TmaGmmaWarpSpecializedILi7ENS5_IJNS4_1CILi1EEESB_SB_EEENS1_32KernelTmaWarpSpecializedPingpongEEENS5_IJNSA_ILi64EEENSA_ILi192EEESF_EEENS_6half_tENS5_IJlSB_lEEESI_SJ_NS4_8TiledMMAINS4_8MMA_AtomIJNS4_4SM904GMMA26MMA_64x192x16_F32F16F16_SSILNSN_5MajorE0ELSP_0ELNSN_7ScaleInE1ELSQ_1EEEEEENS4_6LayoutISC_NS5_IJNSA_ILi0EEESU_SU_EEEEENS5_IJNS4_10UnderscoreESX_SX_EEEEENS4_13SM90_TMA_LOADENS4_14ComposedLayoutINS4_7SwizzleILi3ELi4ELi3EEENS4_18smem_ptr_flag_bitsILi16EEENST_INS5_IJNSA_ILi8EEESF_EEENS5_IJSF_SB_EEEEEEEvNS4_8identityES10_S1A_vS1B_EENS_8epilogue10collective6detail29Sm90TmaWarpSpecializedAdapterINS1E_15DefaultEpilogueISI_SJ_SJ_NS1D_6thread17LinearCombinationISI_Li1EffLNS1I_9ScaleType4KindE0ELNS_15FloatRoundStyleE2ESI_EENS1_15EpilogueDefaultEEEEEvvEEEEvNT_6ParamsE,@function
        .size           _ZN7cutlass13device_kernelINS_4gemm6kernel13GemmUniversalIN4cute5tupleIJiiiiEEENS1_10collective13CollectiveMmaINS1_34MainloopSm90TmaGmmaWarpSpecializedILi7ENS5_IJNS4_1CILi1EEESB_SB_EEENS1_32KernelTmaWarpSpecializedPingpongEEENS5_IJNSA_ILi64EEENSA_ILi192EEESF_EEENS_6half_tENS5_IJlSB_lEEESI_SJ_NS4_8TiledMMAINS4_8MMA_AtomIJNS4_4SM904GMMA26MMA_64x192x16_F32F16F16_SSILNSN_5MajorE0ELSP_0ELNSN_7ScaleInE1ELSQ_1EEEEEENS4_6LayoutISC_NS5_IJNSA_ILi0EEESU_SU_EEEEENS5_IJNS4_10UnderscoreESX_SX_EEEEENS4_13SM90_TMA_LOADENS4_14ComposedLayoutINS4_7SwizzleILi3ELi4ELi3EEENS4_18smem_ptr_flag_bitsILi16EEENST_INS5_IJNSA_ILi8EEESF_EEENS5_IJSF_SB_EEEEEEEvNS4_8identityES10_S1A_vS1B_EENS_8epilogue10collective6detail29Sm90TmaWarpSpecializedAdapterINS1E_15DefaultEpilogueISI_SJ_SJ_NS1D_6thread17LinearCombinationISI_Li1EffLNS1I_9ScaleType4KindE0ELNS_15FloatRoundStyleE2ESI_EENS1_15EpilogueDefaultEEEEEvvEEEEvNT_6ParamsE,(.L_x_267 - _ZN7cutlass13device_kernelINS_4gemm6kernel13GemmUniversalIN4cute5tupleIJiiiiEEENS1_10collective13CollectiveMmaINS1_34MainloopSm90TmaGmmaWarpSpecializedILi7ENS5_IJNS4_1CILi1EEESB_SB_EEENS1_32KernelTmaWarpSpecializedPingpongEEENS5_IJNSA_ILi64EEENSA_ILi192EEESF_EEENS_6half_tENS5_IJlSB_lEEESI_SJ_NS4_8TiledMMAINS4_8MMA_AtomIJNS4_4SM904GMMA26MMA_64x192x16_F32F16F16_SSILNSN_5MajorE0ELSP_0ELNSN_7ScaleInE1ELSQ_1EEEEEENS4_6LayoutISC_NS5_IJNSA_ILi0EEESU_SU_EEEEENS5_IJNS4_10UnderscoreESX_SX_EEEEENS4_13SM90_TMA_LOADENS4_14ComposedLayoutINS4_7SwizzleILi3ELi4ELi3EEENS4_18smem_ptr_flag_bitsILi16EEENST_INS5_IJNSA_ILi8EEESF_EEENS5_IJSF_SB_EEEEEEEvNS4_8identityES10_S1A_vS1B_EENS_8epilogue10collective6detail29Sm90TmaWarpSpecializedAdapterINS1E_15DefaultEpilogueISI_SJ_SJ_NS1D_6thread17LinearCombinationISI_Li1EffLNS1I_9ScaleType4KindE0ELNS_15FloatRoundStyleE2ESI_EENS1_15EpilogueDefaultEEEEEvvEEEEvNT_6ParamsE)
        .other          _ZN7cutlass13device_kernelINS_4gemm6kernel13GemmUniversalIN4cute5tupleIJiiiiEEENS1_10collective13CollectiveMmaINS1_34MainloopSm90TmaGmmaWarpSpecializedILi7ENS5_IJNS4_1CILi1EEESB_SB_EEENS1_32KernelTmaWarpSpecializedPingpongEEENS5_IJNSA_ILi64EEENSA_ILi192EEESF_EEENS_6half_tENS5_IJlSB_lEEESI_SJ_NS4_8TiledMMAINS4_8MMA_AtomIJNS4_4SM904GMMA26MMA_64x192x16_F32F16F16_SSILNSN_5MajorE0ELSP_0ELNSN_7ScaleInE1ELSQ_1EEEEEENS4_6LayoutISC_NS5_IJNSA_ILi0EEESU_SU_EEEEENS5_IJNS4_10UnderscoreESX_SX_EEEEENS4_13SM90_TMA_LOADENS4_14ComposedLayoutINS4_7SwizzleILi3ELi4ELi3EEENS4_18smem_ptr_flag_bitsILi16EEENST_INS5_IJNSA_ILi8EEESF_EEENS5_IJSF_SB_EEEEEEEvNS4_8identityES10_S1A_vS1B_EENS_8epilogue10collective6detail29Sm90TmaWarpSpecializedAdapterINS1E_15DefaultEpilogueISI_SJ_SJ_NS1D_6thread17LinearCombinationISI_Li1EffLNS1I_9ScaleType4KindE0ELNS_15FloatRoundStyleE2ESI_EENS1_15EpilogueDefaultEEEEEvvEEEEvNT_6ParamsE,@"STO_CUDA_ENTRY STV_DEFAULT"
_ZN7cutlass13device_kernelINS_4gemm6kernel13GemmUniversalIN4cute5tupleIJiiiiEEENS1_10collective13CollectiveMmaINS1_34MainloopSm90TmaGmmaWarpSpecializedILi7ENS5_IJNS4_1CILi1EEESB_SB_EEENS1_32KernelTmaWarpSpecializedPingpongEEENS5_IJNSA_ILi64EEENSA_ILi192EEESF_EEENS_6half_tENS5_IJlSB_lEEESI_SJ_NS4_8TiledMMAINS4_8MMA_AtomIJNS4_4SM904GMMA26MMA_64x192x16_F32F16F16_SSILNSN_5MajorE0ELSP_0ELNSN_7ScaleInE1ELSQ_1EEEEEENS4_6LayoutISC_NS5_IJNSA_ILi0EEESU_SU_EEEEENS5_IJNS4_10UnderscoreESX_SX_EEEEENS4_13SM90_TMA_LOADENS4_14ComposedLayoutINS4_7SwizzleILi3ELi4ELi3EEENS4_18smem_ptr_flag_bitsILi16EEENST_INS5_IJNSA_ILi8EEESF_EEENS5_IJSF_SB_EEEEEEEvNS4_8identityES10_S1A_vS1B_EENS_8epilogue10collective6detail29Sm90TmaWarpSpecializedAdapterINS1E_15DefaultEpilogueISI_SJ_SJ_NS1D_6thread17LinearCombinationISI_Li1EffLNS1I_9ScaleType4KindE0ELNS_15FloatRoundStyleE2ESI_EENS1_15EpilogueDefaultEEEEEvvEEEEvNT_6ParamsE:
[----:B------:R-:W0:Y:S02]  /*0000*/  LDC R1, c[0x0][0x28] ;  /* 0x00000a00ff017b82 */ /* 0x000e240000000800 */
[----:B0-----:R-:W-:Y:S01]  /*0010*/  VIADD R1, R1, 0xfffffff8 ;  /* 0xfffffff801017836 */ /* 0x001fe20000000000 */
[----:B------:R-:W0:Y:S01]  /*0020*/  S2R R5, SR_TID.X ;  /* 0x0000000000057919 */ /* 0x000e220000002100 */
[----:B------:R-:W-:Y:S01]  /*0030*/  ELECT P0, URZ, PT ;  /* 0x00000000003f782f */ /* 0x000fe20003800000 */
[----:B------:R-:W-:Y:S01]  /*0040*/  BSSY B0, `(.L_x_0) ;  /* 0x000000f000007945 */ /* 0x000fe20003800000 */
[--C-:B0-----:R-:W-:Y:S02]  /*0050*/  SHF.R.U32.HI R0, RZ, 0x5, R5.reuse ;  /* 0x00000005ff007819 */ /* 0x101fe40000011605 */
[----:B------:R-:W-:-:S03]  /*0060*/  SHF.R.U32.HI R4, RZ, 0x7, R5 ;  /* 0x00000007ff047819 */ /* 0x000fc60000011605 */
[----:B------:R-:W0:Y:S04]  /*0070*/  SHFL.IDX PT, R2, R0, RZ, 0x1f ;  /* 0x00001fff00027589 */ /* 0x000e2800000e0000 */
[----:B------:R1:W2:Y:S01]  /*0080*/  SHFL.IDX PT, R7, R4, RZ, 0x1f ;  /* 0x00001fff04077589 */ /* 0x0002a200000e0000 */
[----:B0-----:R-:W-:-:S13]  /*0090*/  ISETP.NE.OR P0, PT, R2, RZ, !P0 ;  /* 0x000000ff0200720c */ /* 0x001fda0004705670 */
[----:B-12---:R-:W-:Y:S05]  /*00a0*/  @P0 BRA `(.L_x_1) ;  /* 0x0000000000200947 */ /* 0x006fea0003800000 */
[----:B------:R-:W-:Y:S02]  /*00b0*/  ULDC.64 UR4, c[0x0][0x198] ;  /* 0x0000660000047ab9 */ /* 0x000fe40000000a00 */
[----:B------:R-:W-:Y:S02]  /*00c0*/  UIADD3 UR6, UP0, UR4, 0xf0, URZ ;  /* 0x000000f004067890 */ /* 0x000fe4000ff1e03f */
[----:B------:R-:W-:Y:S02]  /*00d0*/  UIADD3 UR4, UP1, UR4, 0x1f0, URZ ;  /* 0x000001f004047890 */ /* 0x000fe4000ff3e03f */
[----:B------:R-:W-:Y:S02]  /*00e0*/  UIADD3.X UR7, URZ, UR5, URZ, UP0, !UPT ;  /* 0x000000053f077290 */ /* 0x000fe400087fe43f */
[----:B------:R-:W-:-:S07]  /*00f0*/  UIADD3.X UR5, URZ, UR5, URZ, UP1, !UPT ;  /* 0x000000053f057290 */ /* 0x000fce0008ffe43f */
[----:B------:R0:W-:Y:S02]  /*0100*/  UTMACCTL.PF [UR6] ;  /* 0x00000000060079b9 */ /* 0x0001e40008040000 */
[----:B------:R0:W-:Y:S02]  /*0110*/  UTMACCTL.PF [UR4] ;  /* 0x00000000040079b9 */ /* 0x0001e40008040000 */
[----:B0-----:R-:W-:Y:S01]  /*0120*/  NOP ;  /* 0x0000000000007918 */ /* 0x001fe20000000000 */
.L_x_1:
[----:B------:R-:W-:Y:S05]  /*0130*/  BSYNC B0 ;  /* 0x0000000000007941 */ /* 0x000fea0003800000 */
.L_x_0:
[----:B------:R-:W0:Y:S02]  /*0140*/  SHFL.IDX PT, R3, R0, RZ, 0x1f ;  /* 0x00001fff00037589 */ /* 0x000e2400000e0000 */
[----:B0-----:R-:W-:-:S13]  /*0150*/  ISETP.NE.AND P0, PT, R3, RZ, PT ;  /* 0x000000ff0300720c */ /* 0x001fda0003f05270 */
[----:B------:R-:W-:Y:S05]  /*0160*/  @P0 BRA `(.L_x_2) ;  /* 0x0000000000700947 */ /* 0x000fea0003800000 */
[----:B------:R-:W0:Y:S01]  /*0170*/  S2UR UR8, SR_CgaCtaId ;  /* 0x00000000000879c3 */ /* 0x000e220000008800 */
[----:B------:R-:W-:Y:S01]  /*0180*/  UMOV UR4, 0x400 ;  /* 0x0000040000047882 */ /* 0x000fe20000000000 */
[----:B------:R-:W-:Y:S01]  /*0190*/  UMOV UR5, 0x1 ;  /* 0x0000000100057882 */ /* 0x000fe20000000000 */
[----:B------:R-:W-:Y:S01]  /*01a0*/  UMOV UR6, 0x80 ;  /* 0x0000008000067882 */ /* 0x000fe20000000000 */
[----:B------:R-:W-:Y:S01]  /*01b0*/  ELECT P0, URZ, PT ;  /* 0x00000000003f782f */ /* 0x000fe20003800000 */
[----:B------:R-:W-:-:S04]  /*01c0*/  UIADD3 UR6, -UR6, 0x100000, URZ ;  /* 0x0010000006067890 */ /* 0x000fc8000fffe13f */
[----:B------:R-:W-:Y:S02]  /*01d0*/  USHF.L.U32 UR7, UR6, 0xb, URZ ;  /* 0x0000000b06077899 */ /* 0x000fe4000800063f */
[----:B------:R-:W-:Y:S02]  /*01e0*/  USHF.L.U32 UR6, UR6, 0x1, URZ ;  /* 0x0000000106067899 */ /* 0x000fe4000800063f */
[----:B0-----:R-:W-:Y:S02]  /*01f0*/  ULEA UR8, UR8, UR4, 0x18 ;  /* 0x0000000408087291 */ /* 0x001fe4000f8ec03f */
[----:B------:R-:W-:-:S04]  /*0200*/  UIADD3 UR4, -UR5, 0x100000, URZ ;  /* 0x0010000005047890 */ /* 0x000fc8000fffe13f */
[----:B------:R-:W-:Y:S02]  /*0210*/  USHF.L.U32 UR5, UR4, 0xb, URZ ;  /* 0x0000000b04057899 */ /* 0x000fe4000800063f */
[----:B------:R-:W-:Y:S01]  /*0220*/  USHF.L.U32 UR4, UR4, 0x1, URZ ;  /* 0x0000000104047899 */ /* 0x000fe2000800063f */
[----:B------:R-:W0:Y:S11]  /*0230*/  FENCE.VIEW.ASYNC.S ;  /* 0x00000000000073c6 */ /* 0x000e360000000000 */
[----:B0-----:R0:W1:Y:S01]  /*0240*/  SYNCS.EXCH.64 URZ, [UR8], UR4 ;  /* 0x00000004083f75b2 */ /* 0x0010620008000100 */
[----:B------:R0:W2:Y:S01]  /*0250*/  SYNCS.EXCH.64 URZ, [UR8+0x38], UR6 ;  /* 0x00003806083f75b2 */ /* 0x0000a20008000100 */
[----:B------:R0:W3:Y:S01]  /*0260*/  SYNCS.EXCH.64 URZ, [UR8+0x8], UR4 ;  /* 0x00000804083f75b2 */ /* 0x0000e20008000100 */
[----:B------:R0:W4:Y:S01]  /*0270*/  SYNCS.EXCH.64 URZ, [UR8+0x40], UR6 ;  /* 0x00004006083f75b2 */ /* 0x0001220008000100 */
[----:B------:R0:W0:Y:S01]  /*0280*/  SYNCS.EXCH.64 URZ, [UR8+0x10], UR4 ;  /* 0x00001004083f75b2 */ /* 0x0000220008000100 */
        /* <DEDUP_REMOVED lines=9> */
[----:B------:R-:W-:Y:S01]  /*0320*/  NOP ;  /* 0x0000000000007918 */ /* 0x000fe20000000000 */
.L_x_2:
[----:B------:R-:W5:Y:S01]  /*0330*/  SHFL.IDX PT, R6, R0, RZ, 0x1f ;  /* 0x00001fff00067589 */ /* 0x000f6200000e0000 */
[----:B------:R-:W-:Y:S01]  /*0340*/  ELECT P0, URZ, PT ;  /* 0x00000000003f782f */ /* 0x000fe20003800000 */
[----:B------:R-:W-:Y:S01]  /*0350*/  NOP ;  /* 0x0000000000007918 */ /* 0x000fe20000000000 */
[----:B------:R-:W-:Y:S01]  /*0360*/  ELECT P1, URZ, PT ;  /* 0x00000000003f782f */ /* 0x000fe20003820000 */
[----:B------:R1:W2:Y:S01]  /*0370*/  SHFL.IDX PT, R3, R0, RZ, 0x1f ;  /* 0x00001fff00037589 */ /* 0x0002a200000e0000 */
[----:B0-----:R-:W-:Y:S01]  /*0380*/  UMOV UR4, 0x20 ;  /* 0x0000002000047882 */ /* 0x001fe20000000000 */
[----:B------:R-:W-:Y:S01]  /*0390*/  UMOV UR11, 0x80 ;  /* 0x00000080000b7882 */ /* 0x000fe20000000000 */
[----:B------:R-:W-:Y:S01]  /*03a0*/  NOP ;  /* 0x0000000000007918 */ /* 0x000fe20000000000 */
[----:B------:R-:W0:Y:S01]  /*03b0*/  SHFL.IDX PT, R4, R4, RZ, 0x1f ;  /* 0x00001fff04047589 */ /* 0x000e2200000e0000 */
[C---:B------:R-:W-:Y:S01]  /*03c0*/  VIADD R31, R7.reuse, 0xffffffff ;  /* 0xffffffff071f7836 */ /* 0x040fe20000000000 */
[----:B------:R-:W-:Y:S01]  /*03d0*/  ULDC.64 UR36, c[0x0][0x208] ;  /* 0x0000820000247ab9 */ /* 0x000fe20000000a00 */
[----:B------:R-:W-:-:S02]  /*03e0*/  ISETP.NE.AND P2, PT, R7, RZ, PT ;  /* 0x000000ff0700720c */ /* 0x000fc40003f45270 */
[----:B-1----:R-:W-:Y:S02]  /*03f0*/  SHF.R.S32.HI R0, RZ, 0x1f, R5 ;  /* 0x0000001fff007819 */ /* 0x002fe40000011405 */
[----:B------:R-:W-:Y:S02]  /*0400*/  ISETP.GE.U32.AND P3, PT, R31, 0x2, PT ;  /* 0x000000021f00780c */ /* 0x000fe40003f66070 */
[----:B------:R-:W-:-:S04]  /*0410*/  LEA.HI R0, R0, R5, RZ, 0x7 ;  /* 0x0000000500007211 */ /* 0x000fc800078f38ff */
[----:B------:R-:W-:Y:S02]  /*0420*/  LOP3.LUT R0, R0, 0xffffff80, RZ, 0xc0, !PT ;  /* 0xffffff8000007812 */ /* 0x000fe400078ec0ff */
[----:B-----5:R-:W-:Y:S02]  /*0430*/  ISETP.NE.OR P0, PT, R6, RZ, !P0 ;  /* 0x000000ff0600720c */ /* 0x020fe40004705670 */
[----:B--2---:R-:W-:Y:S02]  /*0440*/  ISETP.NE.OR P1, PT, R3, RZ, !P1 ;  /* 0x000000ff0300720c */ /* 0x004fe40004f25670 */
[----:B------:R-:W-:Y:S02]  /*0450*/  SHF.R.S32.HI R3, RZ, 0x1f, R2 ;  /* 0x0000001fff037819 */ /* 0x000fe40000011402 */
[----:B0-----:R-:W-:Y:S01]  /*0460*/  R2UR UR43, R4 ;  /* 0x00000000042b72ca */ /* 0x001fe200000e0000 */
[----:B------:R-:W-:Y:S01]  /*0470*/  IMAD.IADD R4, R5, 0x1, -R0 ;  /* 0x0000000105047824 */ /* 0x000fe200078e0a00 */
[----:B------:R-:W-:-:S05]  /*0480*/  LEA.HI R3, R3, R2, RZ, 0x2 ;  /* 0x0000000203037211 */ /* 0x000fca00078f10ff */
[----:B------:R-:W-:Y:S01]  /*0490*/  VOTEU.ALL UP0, P0 ;  /* 0x00000000003f7886 */ /* 0x000fe20000000000 */
[----:B------:R-:W-:Y:S01]  /*04a0*/  LOP3.LUT R3, R3, 0xfffffffc, RZ, 0xc0, !PT ;  /* 0xfffffffc03037812 */ /* 0x000fe200078ec0ff */
[----:B------:R-:W-:-:S03]  /*04b0*/  VOTEU.ALL UP1, P1 ;  /* 0x00000000003f7886 */ /* 0x000fc60000820000 */
[----:B------:R-:W0:Y:S01]  /*04c0*/  @!UP0 S2UR UR7, SR_CgaCtaId ;  /* 0x00000000000789c3 */ /* 0x000e220000008800 */
[----:B------:R-:W-:Y:S01]  /*04d0*/  @!UP0 UMOV UR6, 0x400 ;  /* 0x0000040000068882 */ /* 0x000fe20000000000 */
[----:B------:R-:W-:-:S04]  /*04e0*/  @!UP0 UIADD3 UR4, -UR4, 0x100000, URZ ;  /* 0x0010000004048890 */ /* 0x000fc8000fffe13f */
[----:B------:R-:W-:Y:S02]  /*04f0*/  @!UP0 USHF.L.U32 UR5, UR4, 0xb, URZ ;  /* 0x0000000b04058899 */ /* 0x000fe4000800063f */
[----:B------:R-:W-:Y:S01]  /*0500*/  @!UP0 USHF.L.U32 UR4, UR4, 0x1, URZ ;  /* 0x0000000104048899 */ /* 0x000fe2000800063f */
[----:B------:R-:W-:Y:S01]  /*0510*/  IMAD.IADD R14, R2, 0x1, -R3 ;  /* 0x00000001020e7824 */ /* 0x000fe200078e0a03 */
[----:B------:R-:W-:Y:S01]  /*0520*/  @!UP1 UMOV UR9, 0x400 ;  /* 0x0000040000099882 */ /* 0x000fe20000000000 */
[----:B------:R-:W-:Y:S01]  /*0530*/  VOTEU.ALL UP2, P1 ;  /* 0x00000000003f7886 */ /* 0x000fe20000840000 */
[----:B------:R-:W-:Y:S01]  /*0540*/  VOTEU.ALL UP3, P1 ;  /* 0x00000000003f7886 */ /* 0x000fe20000860000 */
[----:B------:R-:W-:Y:S01]  /*0550*/  VOTEU.ALL UP4, P1 ;  /* 0x00000000003f7886 */ /* 0x000fe20000880000 */
[----:B------:R-:W1:Y:S01]  /*0560*/  @!UP1 S2UR UR10, SR_CgaCtaId ;  /* 0x00000000000a99c3 */ /* 0x000e620000008800 */
[----:B------:R-:W-:Y:S01]  /*0570*/  VOTEU.ALL UP5, P1 ;  /* 0x00000000003f7886 */ /* 0x000fe200008a0000 */
[----:B0-----:R-:W-:-:S02]  /*0580*/  @!UP0 ULEA UR8, UR7, UR6, 0x18 ;  /* 0x0000000607088291 */ /* 0x001fc4000f8ec03f */
[----:B------:R-:W-:-:S04]  /*0590*/  @!UP1 UIADD3 UR6, -UR11, 0x100000, URZ ;  /* 0x001000000b069890 */ /* 0x000fc8000fffe13f */
[----:B------:R-:W-:Y:S02]  /*05a0*/  @!UP1 USHF.L.U32 UR7, UR6, 0xb, URZ ;  /* 0x0000000b06079899 */ /* 0x000fe4000800063f */
[----:B------:R-:W-:Y:S01]  /*05b0*/  @!UP1 USHF.L.U32 UR6, UR6, 0x1, URZ ;  /* 0x0000000106069899 */ /* 0x000fe2000800063f */
[----:B------:R-:W-:Y:S01]  /*05c0*/  VOTEU.ALL UP0, P0 ;  /* 0x00000000003f7886 */ /* 0x000fe20000000000 */
[----:B-1----:R-:W-:Y:S01]  /*05d0*/  @!UP1 ULEA UR9, UR10, UR9, 0x18 ;  /* 0x000000090a099291 */ /* 0x002fe2000f8ec03f */
[----:B------:R-:W-:Y:S02]  /*05e0*/  VOTEU.ALL UP1, P0 ;  /* 0x00000000003f7886 */ /* 0x000fe40000020000 */
[----:B------:R-:W-:Y:S01]  /*05f0*/  ULDC.64 UR10, c[0x0][0x598] ;  /* 0x00016600000a7ab9 */ /* 0x000fe20000000a00 */
[----:B------:R-:W-:Y:S01]  /*0600*/  ISETP.NE.AND P0, PT, R14, 0x3, PT ;  /* 0x000000030e00780c */ /* 0x000fe20003f05270 */
[----:B------:R-:W0:Y:S02]  /*0610*/  FENCE.VIEW.ASYNC.S ;  /* 0x00000000000073c6 */ /* 0x000e240000000000 */
[----:B0-----:R0:W3:Y:S01]  /*0620*/  @!UP0 SYNCS.EXCH.64 URZ, [UR8+0xa0], UR4 ;  /* 0x0000a004083f85b2 */ /* 0x0010e20008000100 */
[----:B------:R-:W-:-:S02]  /*0630*/  ISETP.NE.U32.AND P1, PT, RZ, UR10, PT ;  /* 0x0000000aff007c0c */ /* 0x000fc4000bf25070 */
[----:B------:R-:W-:Y:S02]  /*0640*/  ISETP.EQ.OR P0, PT, R14, RZ, !P0 ;  /* 0x000000ff0e00720c */ /* 0x000fe40004702670 */
[----:B------:R-:W-:Y:S02]  /*0650*/  ISETP.NE.AND.EX P1, PT, RZ, UR11, PT, P1 ;  /* 0x0000000bff007c0c */ /* 0x000fe4000bf25310 */
[----:B------:R-:W-:-:S04]  /*0660*/  ISETP.EQ.AND P0, PT, R7, RZ, P0 ;  /* 0x000000ff0700720c */ /* 0x000fc80000702270 */
[----:B------:R-:W-:-:S04]  /*0670*/  SEL R23, RZ, 0x1, !P0 ;  /* 0x00000001ff177807 */ /* 0x000fc80004000000 */
[----:B------:R-:W-:Y:S01]  /*0680*/  SEL R23, R23, 0x2, P3 ;  /* 0x0000000217177807 */ /* 0x000fe20001800000 */
[----:B------:R0:W3:Y:S01]  /*0690*/  @!UP1 SYNCS.EXCH.64 URZ, [UR8+0xa8], UR4 ;  /* 0x0000a804083f95b2 */ /* 0x0000e20008000100 */
[----:B------:R-:W-:Y:S01]  /*06a0*/  NOP ;  /* 0x0000000000007918 */ /* 0x000fe20000000000 */
[----:B------:R0:W3:Y:S01]  /*06b0*/  @!UP2 SYNCS.EXCH.64 URZ, [UR9+0x80], UR6 ;  /* 0x00008006093fa5b2 */ /* 0x0000e20008000100 */
[----:B------:R0:W3:Y:S01]  /*06c0*/  @!UP3 SYNCS.EXCH.64 URZ, [UR9+0x88], UR6 ;  /* 0x00008806093fb5b2 */ /* 0x0000e20008000100 */
[----:B------:R0:W3:Y:S01]  /*06d0*/  @!UP4 SYNCS.EXCH.64 URZ, [UR9+0x90], UR6 ;  /* 0x00009006093fc5b2 */ /* 0x0000e20008000100 */
[----:B------:R0:W3:Y:S01]  /*06e0*/  @!UP5 SYNCS.EXCH.64 URZ, [UR9+0x98], UR6 ;  /* 0x00009806093fd5b2 */ /* 0x0000e20008000100 */
[----:B------:R-:W-:Y:S01]  /*06f0*/  NOP ;  /* 0x0000000000007918 */ /* 0x000fe20000000000 */
[----:B---34-:R-:W-:Y:S06]  /*0700*/  BAR.SYNC.DEFER_BLOCKING 0x0 ;  /* 0x0000000000007b1d */ /* 0x018fec0000010000 */
[----:B0-----:R-:W-:Y:S05]  /*0710*/  @!P1 BRA `(.L_x_3) ;  /* 0x00000000001c9947 */ /* 0x001fea0003800000 */
[----:B------:R-:W0:Y:S02]  /*0720*/  LDC.64 R2, c[0x0][0x598] ;  /* 0x00016600ff027b82 */ /* 0x000e240000000a00 */
[----:B0-----:R-:W2:Y:S02]  /*0730*/  LDG.E.64 R2, desc[UR36][R2.64] ;  /* 0x0000002402027981 */ /* 0x001ea4000c1e1b00 */
[----:B--2---:R-:W-:-:S04]  /*0740*/  ISETP.NE.U32.AND P0, PT, R2, RZ, PT ;  /* 0x000000ff0200720c */ /* 0x004fc80003f05070 */
[----:B------:R-:W-:-:S13]  /*0750*/  ISETP.NE.AND.EX P0, PT, R3, RZ, PT, P0 ;  /* 0x000000ff0300720c */ /* 0x000fda0003f05300 */
[----:B------:R-:W-:Y:S05]  /*0760*/  @!P0 BRA `(.L_x_3) ;  /* 0x0000000000088947 */ /* 0x000fea0003800000 */
[----:B------:R1:W5:Y:S01]  /*0770*/  LD.E R120, desc[UR36][R2.64] ;  /* 0x0000002402787980 */ /* 0x000362000c101900 */
[----:B------:R-:W-:Y:S05]  /*0780*/  BRA `(.L_x_4) ;  /* 0x0000000000247947 */ /* 0x000fea0003800000 */
.L_x_3:
[----:B------:R-:W-:Y:S02]  /*0790*/  ULDC.64 UR4, c[0x0][0x588] ;  /* 0x0001620000047ab9 */ /* 0x000fe40000000a00 */
[----:B------:R-:W-:-:S04]  /*07a0*/  ISETP.NE.U32.AND P0, PT, RZ, UR4, PT ;  /* 0x00000004ff007c0c */ /* 0x000fc8000bf05070 */
[----:B------:R-:W-:-:S13]  /*07b0*/  ISETP.NE.AND.EX P0, PT, RZ, UR5, PT, P0 ;  /* 0x00000005ff007c0c */ /* 0x000fda000bf05300 */
[----:B------:R-:W-:Y:S05]  /*07c0*/  @!P0 BRA `(.L_x_5) ;  /* 0x00000000000c8947 */ /* 0x000fea0003800000 */
[----:B------:R-:W0:Y:S02]  /*07d0*/  LDC.64 R120, c[0x0][0x588] ;  /* 0x00016200ff787b82 */ /* 0x000e240000000a00 */
[----:B0-----:R0:W5:Y:S01]  /*07e0*/  LDG.E R120, desc[UR36][R120.64] ;  /* 0x0000002478787981 */ /* 0x001162000c1e1900 */
[----:B------:R-:W-:Y:S05]  /*07f0*/  BRA `(.L_x_4) ;  /* 0x0000000000087947 */ /* 0x000fea0003800000 */
.L_x_5:
[----:B------:R-:W-:Y:S02]  /*0800*/  ULDC UR4, c[0x0][0x580] ;  /* 0x0001600000047ab9 */ /* 0x000fe40000000800 */
[----:B------:R-:W-:-:S07]  /*0810*/  IMAD.U32 R120, RZ, RZ, UR4 ;  /* 0x00000004ff787e24 */ /* 0x000fce000f8e00ff */
.L_x_4:
[----:B------:R-:W-:Y:S02]  /*0820*/  ULDC.64 UR4, c[0x0][0x5a0] ;  /* 0x0001680000047ab9 */ /* 0x000fe40000000a00 */
[----:B------:R-:W-:-:S04]  /*0830*/  ISETP.NE.U32.AND P0, PT, RZ, UR4, PT ;  /* 0x00000004ff007c0c */ /* 0x000fc8000bf05070 */
[----:B------:R-:W-:-:S13]  /*0840*/  ISETP.NE.AND.EX P0, PT, RZ, UR5, PT, P0 ;  /* 0x00000005ff007c0c */ /* 0x000fda000bf05300 */
[----:B------:R-:W-:Y:S05]  /*0850*/  @!P0 BRA `(.L_x_6) ;  /* 0x00000000001c8947 */ /* 0x000fea0003800000 */
[----:B-1----:R-:W1:Y:S02]  /*0860*/  LDC.64 R2, c[0x0][0x5a0] ;  /* 0x00016800ff027b82 */ /* 0x002e640000000a00 */
[----:B-1----:R-:W2:Y:S02]  /*0870*/  LDG.E.64 R2, desc[UR36][R2.64] ;  /* 0x0000002402027981 */ /* 0x002ea4000c1e1b00 */
[----:B--2---:R-:W-:-:S04]  /*0880*/  ISETP.NE.U32.AND P0, PT, R2, RZ, PT ;  /* 0x000000ff0200720c */ /* 0x004fc80003f05070 */
[----:B------:R-:W-:-:S13]  /*0890*/  ISETP.NE.AND.EX P0, PT, R3, RZ, PT, P0 ;  /* 0x000000ff0300720c */ /* 0x000fda0003f05300 */
[----:B------:R-:W-:Y:S05]  /*08a0*/  @!P0 BRA `(.L_x_6) ;  /* 0x0000000000088947 */ /* 0x000fea0003800000 */
[----:B0-----:R2:W5:Y:S01]  /*08b0*/  LD.E R121, desc[UR36][R2.64] ;  /* 0x0000002402797980 */ /* 0x001562000c101900 */
[----:B------:R-:W-:Y:S05]  /*08c0*/  BRA `(.L_x_7) ;  /* 0x0000000000247947 */ /* 0x000fea0003800000 */
.L_x_6:
[----:B------:R-:W-:Y:S02]  /*08d0*/  ULDC.64 UR4, c[0x0][0x590] ;  /* 0x0001640000047ab9 */ /* 0x000fe40000000a00 */
[----:B------:R-:W-:-:S04]  /*08e0*/  ISETP.NE.U32.AND P0, PT, RZ, UR4, PT ;  /* 0x00000004ff007c0c */ /* 0x000fc8000bf05070 */
[----:B------:R-:W-:-:S13]  /*08f0*/  ISETP.NE.AND.EX P0, PT, RZ, UR5, PT, P0 ;  /* 0x00000005ff007c0c */ /* 0x000fda000bf05300 */
[----:B------:R-:W-:Y:S05]  /*0900*/  @!P0 BRA `(.L_x_8) ;  /* 0x00000000000c8947 */ /* 0x000fea0003800000 */
[----:B-1----:R-:W0:Y:S02]  /*0910*/  LDC.64 R2, c[0x0][0x590] ;  /* 0x00016400ff027b82 */ /* 0x002e240000000a00 */
[----:B0-----:R0:W5:Y:S01]  /*0920*/  LDG.E R121, desc[UR36][R2.64] ;  /* 0x0000002402797981 */ /* 0x001162000c1e1900 */
[----:B------:R-:W-:Y:S05]  /*0930*/  BRA `(.L_x_7) ;  /* 0x0000000000087947 */ /* 0x000fea0003800000 */
.L_x_8:
[----:B------:R-:W-:Y:S02]  /*0940*/  ULDC UR4, c[0x0][0x584] ;  /* 0x0001610000047ab9 */ /* 0x000fe40000000800 */
[----:B0-----:R-:W-:-:S07]  /*0950*/  IMAD.U32 R121, RZ, RZ, UR4 ;  /* 0x00000004ff797e24 */ /* 0x001fce000f8e00ff */
.L_x_7:
[----:B012---:R-:W0:Y:S01]  /*0960*/  LDC R2, c[0x0][0x65c] ;  /* 0x00019700ff027b82 */ /* 0x007e220000000800 */
[----:B------:R-:W1:Y:S01]  /*0970*/  S2R R15, SR_CTAID.Y ;  /* 0x00000000000f7919 */ /* 0x000e620000002600 */
[----:B------:R-:W-:Y:S01]  /*0980*/  ULDC UR6, c[0x0][0x28c] ;  /* 0x0000a30000067ab9 */ /* 0x000fe20000000800 */
[----:B------:R-:W-:Y:S01]  /*0990*/  ISETP.NE.AND P0, PT, R7, 0x2, PT ;  /* 0x000000020700780c */ /* 0x000fe20003f05270 */
[----:B------:R-:W-:Y:S01]  /*09a0*/  UIADD3 UR6, UR6, 0x3f, URZ ;  /* 0x0000003f06067890 */ /* 0x000fe2000fffe03f */
[----:B------:R-:W2:Y:S01]  /*09b0*/  S2R R6, SR_CTAID.X ;  /* 0x0000000000067919 */ /* 0x000ea20000002500 */
[----:B------:R-:W-:Y:S01]  /*09c0*/  UMOV UR38, URZ ;  /* 0x0000003f00267c82 */ /* 0x000fe20008000000 */
[----:B------:R-:W-:Y:S01]  /*09d0*/  UMOV UR39, URZ ;  /* 0x0000003f00277c82 */ /* 0x000fe20008000000 */
[----:B------:R-:W-:Y:S01]  /*09e0*/  USHF.R.S32.HI UR7, URZ, 0x1f, UR6 ;  /* 0x0000001f3f077899 */ /* 0x000fe20008011406 */
[----:B------:R-:W-:-:S03]  /*09f0*/  ULDC.64 UR8, c[0x0][0x650] ;  /* 0x0001940000087ab9 */ /* 0x000fc60000000a00 */
[----:B------:R-:W-:-:S04]  /*0a00*/  ULEA.HI UR7, UR7, UR6, URZ, 0x6 ;  /* 0x0000000607077291 */ /* 0x000fc8000f8f303f */
[----:B------:R-:W-:Y:S01]  /*0a10*/  USHF.R.S32.HI UR40, URZ, 0x6, UR7 ;  /* 0x000000063f287899 */ /* 0x000fe20008011407 */
[----:B0-----:R-:W-:-:S13]  /*0a20*/  ISETP.NE.AND P1, PT, R2, 0x1, PT ;  /* 0x000000010200780c */ /* 0x001fda0003f25270 */
[----:B------:R-:W2:Y:S01]  /*0a30*/  @P1 LDC R17, c[0x0][0x10] ;  /* 0x00000400ff111b82 */ /* 0x000ea20000000800 */
[----:B-1----:R-:W-:Y:S02]  /*0a40*/  @P1 IMAD.MOV.U32 R8, RZ, RZ, R15 ;  /* 0x000000ffff081224 */ /* 0x002fe400078e000f */
[----:B------:R-:W-:Y:S02]  /*0a50*/  @P1 IMAD.MOV.U32 R9, RZ, RZ, RZ ;  /* 0x000000ffff091224 */ /* 0x000fe400078e00ff */
[----:B------:R-:W-:-:S03]  /*0a60*/  @P1 IMAD.MOV.U32 R7, RZ, RZ, RZ ;  /* 0x000000ffff071224 */ /* 0x000fc600078e00ff */
[----:B------:R-:W0:Y:S01]  /*0a70*/  @!P1 LDC R3, c[0x0][0xc] ;  /* 0x00000300ff039b82 */ /* 0x000e220000000800 */
[----:B------:R-:W-:Y:S01]  /*0a80*/  ULDC UR4, c[0x0][0xc] ;  /* 0x0000030000047ab9 */ /* 0x000fe20000000800 */
[----:B------:R-:W-:Y:S02]  /*0a90*/  ULDC UR5, c[0x0][0x10] ;  /* 0x0000040000057ab9 */ /* 0x000fe40000000800 */
[----:B------:R-:W-:-:S04]  /*0aa0*/  UIMAD.WIDE.U32 UR4, UR4, UR5, URZ ;  /* 0x00000005040472a5 */ /* 0x000fc8000f8e003f */
[----:B------:R-:W1:Y:S01]  /*0ab0*/  LDC R0, c[0x0][0x14] ;  /* 0x00000500ff007b82 */ /* 0x000e620000000800 */
[----:B--2---:R-:W-:-:S04]  /*0ac0*/  @P1 IMAD.WIDE.U32 R16, R6, R17, R8 ;  /* 0x0000001106101225 */ /* 0x004fc800078e0008 */
[----:B------:R-:W-:Y:S02]  /*0ad0*/  @P1 IMAD.IADD R17, R17, 0x1, R7 ;  /* 0x0000000111111824 */ /* 0x000fe400078e0207 */
[----:B------:R-:W-:Y:S02]  /*0ae0*/  IMAD.MOV.U32 R7, RZ, RZ, RZ ;  /* 0x000000ffff077224 */ /* 0x000fe400078e00ff */
[----:B0-----:R-:W-:-:S04]  /*0af0*/  @!P1 IMAD.WIDE.U32 R8, R3, R15, R6 ;  /* 0x0000000f03089225 */ /* 0x001fc800078e0006 */
[----:B------:R-:W-:Y:S02]  /*0b00*/  @!P1 IMAD.MOV.U32 R16, RZ, RZ, R8 ;  /* 0x000000ffff109224 */ /* 0x000fe400078e0008 */
[----:B-1----:R-:W-:-:S04]  /*0b10*/  IMAD.WIDE.U32 R10, R0, UR4, RZ ;  /* 0x00000004000a7c25 */ /* 0x002fc8000f8e00ff */
[----:B------:R-:W-:Y:S01]  /*0b20*/  IMAD R3, R0, UR5, RZ ;  /* 0x0000000500037c24 */ /* 0x000fe2000f8e02ff */
[----:B------:R0:W-:Y:S01]  /*0b30*/  STL.64 [R1], R10 ;  /* 0x0000000a01007387 */ /* 0x0001e20000100a00 */
[----:B------:R-:W-:Y:S02]  /*0b40*/  @!P1 IMAD.MOV.U32 R17, RZ, RZ, R9 ;  /* 0x000000ffff119224 */ /* 0x000fe400078e0009 */
[----:B------:R-:W-:Y:S01]  /*0b50*/  IMAD.IADD R0, R11, 0x1, R3 ;  /* 0x000000010b007824 */ /* 0x000fe200078e0203 */
[----:B------:R-:W-:Y:S06]  /*0b60*/  @P0 BRA `(.L_x_9) ;  /* 0x0000000000280947 */ /* 0x000fec0003800000 */
[----:B------:R-:W-:Y:S01]  /*0b70*/  UIMAD.WIDE.U32 UR4, UR40, 0x24924925, URZ ;  /* 0x24924925280478a5 */ /* 0x000fe2000f8e003f */
[----:B------:R-:W-:Y:S01]  /*0b80*/  IADD3 R16, P0, R16, R10, RZ ;  /* 0x0000000a10107210 */ /* 0x000fe20007f1e0ff */
[----:B------:R-:W-:Y:S02]  /*0b90*/  UISETP.GE.U32.AND UP0, UPT, UR40, 0x7, UPT ;  /* 0x000000072800788c */ /* 0x000fe4000bf06070 */
[----:B------:R-:W-:Y:S02]  /*0ba0*/  UIADD3 UR4, -UR5, UR40, URZ ;  /* 0x0000002805047290 */ /* 0x000fe4000fffe13f */
[----:B------:R-:W-:Y:S01]  /*0bb0*/  IMAD.X R17, R0, 0x1, R17, P0 ;  /* 0x0000000100117824 */ /* 0x000fe200000e0611 */
[----:B------:R-:W-:Y:S01]  /*0bc0*/  UMOV UR39, URZ ;  /* 0x0000003f00277c82 */ /* 0x000fe20008000000 */
[----:B------:R-:W-:-:S04]  /*0bd0*/  ULEA.HI UR4, UR4, UR5, URZ, 0x1f ;  /* 0x0000000504047291 */ /* 0x000fc8000f8ff83f */
[----:B------:R-:W-:-:S04]  /*0be0*/  USHF.R.U32.HI UR4, URZ, 0x2, UR4 ;  /* 0x000000023f047899 */ /* 0x000fc80008011604 */
[----:B------:R-:W-:Y:S02]  /*0bf0*/  @UP0 ULOP3.LUT UR39, UR4, 0x1, URZ, 0xc0, !UPT ;  /* 0x0000000104270892 */ /* 0x000fe4000f8ec03f */
[----:B------:R-:W-:-:S12]  /*0c00*/  UIMAD UR38, UR4, -0x7, UR40 ;  /* 0xfffffff9042678a4 */ /* 0x000fd8000f8e0228 */
.L_x_9:
[----:B------:R-:W-:Y:S01]  /*0c10*/  ISETP.GE.U32.AND P0, PT, R16, UR8, PT ;  /* 0x0000000810007c0c */ /* 0x000fe2000bf06070 */
[----:B------:R-:W-:Y:S01]  /*0c20*/  IMAD.MOV.U32 R22, RZ, RZ, -0x1 ;  /* 0xffffffffff167424 */ /* 0x000fe200078e00ff */
[----:B------:R-:W-:Y:S01]  /*0c30*/  PRMT R3, RZ, 0x7610, R3 ;  /* 0x00007610ff037816 */ /* 0x000fe20000000003 */
[----:B------:R-:W-:Y:S01]  /*0c40*/  IMAD.MOV.U32 R18, RZ, RZ, -0x1 ;  /* 0xffffffffff127424 */ /* 0x000fe200078e00ff */
[----:B------:R-:W-:Y:S01]  /*0c50*/  ISETP.GE.U32.AND.EX P0, PT, R17, UR9, PT, P0 ;  /* 0x0000000911007c0c */ /* 0x000fe2000bf06100 */
[----:B------:R-:W-:-:S12]  /*0c60*/  IMAD.MOV.U32 R19, RZ, RZ, -0x1 ;  /* 0xffffffffff137424 */ /* 0x000fd800078e00ff */
[----:B------:R-:W-:Y:S05]  /*0c70*/  @P0 BRA `(.L_x_10) ;  /* 0x0000000400580947 */ /* 0x000fea0003800000 */
[----:B------:R-:W1:Y:S01]  /*0c80*/  LDC.64 R20, c[0x0][0x628] ;  /* 0x00018a00ff147b82 */ /* 0x000e620000000a00 */
[----:B------:R-:W-:Y:S02]  /*0c90*/  IMAD.MOV.U32 R8, RZ, RZ, R16 ;  /* 0x000000ffff087224 */ /* 0x000fe400078e0010 */
[----:B------:R-:W-:-:S05]  /*0ca0*/  IMAD.MOV.U32 R9, RZ, RZ, R17 ;  /* 0x000000ffff097224 */ /* 0x000fca00078e0011 */
[----:B------:R-:W2:Y:S08]  /*0cb0*/  LDC R18, c[0x0][0x630] ;  /* 0x00018c00ff127b82 */ /* 0x000eb00000000800 */
[----:B------:R-:W3:Y:S01]  /*0cc0*/  LDC.64 R24, c[0x0][0x620] ;  /* 0x00018800ff187b82 */ /* 0x000ee20000000a00 */
[----:B-1----:R-:W-:-:S04]  /*0cd0*/  ISETP.NE.U32.AND P0, PT, R20, RZ, PT ;  /* 0x000000ff1400720c */ /* 0x002fc80003f05070 */
[----:B------:R-:W-:-:S13]  /*0ce0*/  ISETP.NE.AND.EX P0, PT, R21, RZ, PT, P0 ;  /* 0x000000ff1500720c */ /* 0x000fda0003f05300 */
[----:B--23--:R-:W-:Y:S05]  /*0cf0*/  @!P0 BRA `(.L_x_11) ;  /* 0x0000000000288947 */ /* 0x00cfea0003800000 */
[----:B------:R-:W1:Y:S02]  /*0d00*/  LDC R3, c[0x0][0x634] ;  /* 0x00018d00ff037b82 */ /* 0x000e640000000800 */
[----:B-1----:R-:W-:-:S05]  /*0d10*/  IADD3 R3, P0, R16, R3, RZ ;  /* 0x0000000310037210 */ /* 0x002fca0007f1e0ff */
[----:B------:R-:W-:-:S04]  /*0d20*/  IMAD.X R19, RZ, RZ, R17, P0 ;  /* 0x000000ffff137224 */ /* 0x000fc800000e0611 */
[----:B------:R-:W-:-:S04]  /*0d30*/  IMAD.WIDE.U32 R8, R19, R20, RZ ;  /* 0x0000001413087225 */ /* 0x000fc800078e00ff */
[----:B0-----:R-:W-:-:S04]  /*0d40*/  IMAD.WIDE.U32 R10, P0, R3, R21, R8 ;  /* 0x00000015030a7225 */ /* 0x001fc80007800008 */
[----:B------:R-:W-:-:S04]  /*0d50*/  IMAD.WIDE.U32 R8, R3, R20, RZ ;  /* 0x0000001403087225 */ /* 0x000fc800078e00ff */
[----:B------:R-:W-:Y:S01]  /*0d60*/  IMAD.X R13, RZ, RZ, RZ, P0 ;  /* 0x000000ffff0d7224 */ /* 0x000fe200000e06ff */
[----:B------:R-:W-:Y:S01]  /*0d70*/  IADD3 RZ, P0, R9, R10, RZ ;  /* 0x0000000a09ff7210 */ /* 0x000fe20007f1e0ff */
[----:B------:R-:W-:-:S04]  /*0d80*/  IMAD.MOV.U32 R12, RZ, RZ, R11 ;  /* 0x000000ffff0c7224 */ /* 0x000fc800078e000b */
[----:B------:R-:W-:-:S08]  /*0d90*/  IMAD.WIDE.U32.X R8, R19, R21, R12, P0 ;  /* 0x0000001513087225 */ /* 0x000fd000000e040c */
.L_x_11:
[-CC-:B------:R-:W-:Y:S01]  /*0da0*/  SHF.R.U64 R30, R8, R18.reuse, R9.reuse ;  /* 0x00000012081e7219 */ /* 0x180fe20000001209 */
[----:B------:R-:W1:Y:S01]  /*0db0*/  LDC R12, c[0x0][0x618] ;  /* 0x00018600ff0c7b82 */ /* 0x000e620000000800 */
[----:B------:R-:W-:Y:S01]  /*0dc0*/  SHF.R.U32.HI R7, RZ, R18, R9 ;  /* 0x00000012ff077219 */ /* 0x000fe20000011609 */
[----:B------:R-:W-:Y:S01]  /*0dd0*/  ULDC UR4, c[0x0][0x150] ;  /* 0x0000540000047ab9 */ /* 0x000fe20000000800 */
[----:B0-----:R-:W-:Y:S02]  /*0de0*/  IADD3 R11, P0, RZ, -R30, RZ ;  /* 0x8000001eff0b7210 */ /* 0x001fe40007f1e0ff */
[----:B------:R-:W-:-:S03]  /*0df0*/  I2FP.F32.U32 R3, R6 ;  /* 0x0000000600037245 */ /* 0x000fc60000201000 */
[----:B------:R-:W0:Y:S01]  /*0e00*/  LDC.64 R26, c[0x0][0x640] ;  /* 0x00019000ff1a7b82 */ /* 0x000e220000000a00 */
[----:B------:R-:W-:Y:S02]  /*0e10*/  IMAD.X R13, RZ, RZ, ~R7, P0 ;  /* 0x000000ffff0d7224 */ /* 0x000fe400000e0e07 */
[----:B------:R-:W-:Y:S01]  /*0e20*/  FMUL R3, R3, UR4 ;  /* 0x0000000403037c20 */ /* 0x000fe20008400000 */
[----:B------:R-:W-:Y:S01]  /*0e30*/  IMAD.WIDE.U32 R8, R11, R24, R16 ;  /* 0x000000180b087225 */ /* 0x000fe200078e0010 */
[----:B------:R-:W-:-:S03]  /*0e40*/  ULDC UR4, c[0x0][0x154] ;  /* 0x0000550000047ab9 */ /* 0x000fc60000000800 */
[----:B------:R-:W-:Y:S01]  /*0e50*/  IMAD R10, R13, R24, RZ ;  /* 0x000000180d0a7224 */ /* 0x000fe200078e02ff */
[----:B------:R-:W2:Y:S01]  /*0e60*/  LDC R7, c[0x0][0x144] ;  /* 0x00005100ff077b82 */ /* 0x000ea20000000800 */
[----:B------:R-:W3:Y:S02]  /*0e70*/  F2I.U32.TRUNC.NTZ R3, R3 ;  /* 0x0000000300037305 */ /* 0x000ee4000020f000 */
[----:B------:R-:W-:-:S04]  /*0e80*/  IMAD R11, R11, R25, R10 ;  /* 0x000000190b0b7224 */ /* 0x000fc800078e020a */
[----:B------:R-:W-:Y:S01]  /*0e90*/  IMAD.IADD R9, R9, 0x1, R11 ;  /* 0x0000000109097824 */ /* 0x000fe200078e020b */
[----:B------:R-:W4:Y:S01]  /*0ea0*/  LDC R18, c[0x0][0x608] ;  /* 0x00018200ff127b82 */ /* 0x000f220000000800 */
[----:B------:R-:W-:-:S03]  /*0eb0*/  IMAD.MOV.U32 R11, RZ, RZ, -0x1 ;  /* 0xffffffffff0b7424 */ /* 0x000fc600078e00ff */
[-C--:B-1----:R-:W-:Y:S02]  /*0ec0*/  SHF.R.U64 R22, R8, R12.reuse, R9 ;  /* 0x0000000c08167219 */ /* 0x082fe40000001209 */
[----:B------:R-:W-:Y:S02]  /*0ed0*/  I2FP.F32.U32 R8, R15 ;  /* 0x0000000f00087245 */ /* 0x000fe40000201000 */
[----:B------:R-:W1:Y:S01]  /*0ee0*/  LDC R24, c[0x0][0x658] ;  /* 0x00019600ff187b82 */ /* 0x000e620000000800 */
[----:B0-----:R-:W-:Y:S01]  /*0ef0*/  ISETP.NE.U32.AND P0, PT, R26, RZ, PT ;  /* 0x000000ff1a00720c */ /* 0x001fe20003f05070 */
[----:B---3--:R-:W-:Y:S01]  /*0f00*/  IMAD.MOV R10, RZ, RZ, -R3 ;  /* 0x000000ffff0a7224 */ /* 0x008fe200078e0a03 */
[----:B------:R-:W-:Y:S01]  /*0f10*/  SHF.R.U32.HI R9, RZ, R12, R9 ;  /* 0x0000000cff097219 */ /* 0x000fe20000011609 */
[----:B------:R-:W-:Y:S01]  /*0f20*/  FMUL R8, R8, UR4 ;  /* 0x0000000408087c20 */ /* 0x000fe20008400000 */
[----:B------:R-:W-:-:S03]  /*0f30*/  ISETP.NE.AND.EX P0, PT, R27, RZ, PT, P0 ;  /* 0x000000ff1b00720c */ /* 0x000fc60003f05300 */
[----:B------:R-:W0:Y:S01]  /*0f40*/  LDC R20, c[0x0][0x148] ;  /* 0x00005200ff147b82 */ /* 0x000e220000000800 */
[----:B--2---:R-:W-:-:S07]  /*0f50*/  IMAD R3, R7, R10, R6 ;  /* 0x0000000a07037224 */ /* 0x004fce00078e0206 */
[----:B------:R-:W2:Y:S01]  /*0f60*/  LDC R21, c[0x0][0x600] ;  /* 0x00018000ff157b82 */ /* 0x000ea20000000800 */
[-CC-:B----4-:R-:W-:Y:S02]  /*0f70*/  SHF.R.U64 R32, R22, R18.reuse, R9.reuse ;  /* 0x0000001216207219 */ /* 0x190fe40000001209 */
[----:B------:R-:W-:Y:S01]  /*0f80*/  SHF.R.U32.HI R7, RZ, R18, R9 ;  /* 0x00000012ff077219 */ /* 0x000fe20000011609 */
[----:B------:R-:W-:Y:S01]  /*0f90*/  IMAD.MOV.U32 R9, RZ, RZ, 0x1 ;  /* 0x00000001ff097424 */ /* 0x000fe200078e00ff */
[----:B------:R3:W4:Y:S03]  /*0fa0*/  F2I.U32.TRUNC.NTZ R18, R8 ;  /* 0x0000000800127305 */ /* 0x000726000020f000 */
[----:B------:R-:W0:Y:S01]  /*0fb0*/  LDC R25, c[0x0][0x648] ;  /* 0x00019200ff197b82 */ /* 0x000e220000000800 */
[-C--:B-1----:R-:W-:Y:S02]  /*0fc0*/  SHF.L.U32 R6, R11, R24.reuse, RZ ;  /* 0x000000180b067219 */ /* 0x082fe400000006ff */
[----:B------:R-:W-:-:S02]  /*0fd0*/  SHF.R.U64 R34, R32, R24, R7 ;  /* 0x0000001820227219 */ /* 0x000fc40000001207 */
[----:B------:R-:W-:Y:S02]  /*0fe0*/  LOP3.LUT R13, RZ, R6, RZ, 0x33, !PT ;  /* 0x00000006ff0d7212 */ /* 0x000fe400078e33ff */
[-C--:B------:R-:W-:Y:S01]  /*0ff0*/  SHF.R.U32.HI R7, RZ, R24.reuse, R7 ;  /* 0x00000018ff077219 */ /* 0x080fe20000011607 */
[----:B------:R-:W1:Y:S01]  /*1000*/  LDC R29, c[0x0][0x638] ;  /* 0x00018e00ff1d7b82 */ /* 0x000e620000000800 */
[----:B------:R-:W-:Y:S01]  /*1010*/  SHF.L.U32 R12, R9, R24, RZ ;  /* 0x00000018090c7219 */ /* 0x000fe200000006ff */
[----:B------:R-:W-:-:S06]  /*1020*/  IMAD.MOV.U32 R6, RZ, RZ, R34 ;  /* 0x000000ffff067224 */ /* 0x000fcc00078e0022 */
[----:B------:R-:W0:Y:S01]  /*1030*/  LDC R28, c[0x0][0x610] ;  /* 0x00018400ff1c7b82 */ /* 0x000e220000000800 */
[----:B---34-:R-:W-:Y:S05]  /*1040*/  @!P0 BRA `(.L_x_12) ;  /* 0x0000000000288947 */ /* 0x018fea0003800000 */
[----:B------:R-:W3:Y:S02]  /*1050*/  LDC R11, c[0x0][0x64c] ;  /* 0x00019300ff0b7b82 */ /* 0x000ee40000000800 */
[----:B---3--:R-:W-:-:S05]  /*1060*/  IADD3 R11, P0, R34, R11, RZ ;  /* 0x0000000b220b7210 */ /* 0x008fca0007f1e0ff */
[----:B------:R-:W-:-:S04]  /*1070*/  IMAD.X R19, RZ, RZ, R7, P0 ;  /* 0x000000ffff137224 */ /* 0x000fc800000e0607 */
[----:B------:R-:W-:-:S04]  /*1080*/  IMAD.WIDE.U32 R6, R19, R26, RZ ;  /* 0x0000001a13067225 */ /* 0x000fc800078e00ff */
[----:B------:R-:W-:-:S04]  /*1090*/  IMAD.WIDE.U32 R8, P0, R11, R27, R6 ;  /* 0x0000001b0b087225 */ /* 0x000fc80007800006 */
[----:B------:R-:W-:-:S04]  /*10a0*/  IMAD.WIDE.U32 R6, R11, R26, RZ ;  /* 0x0000001a0b067225 */ /* 0x000fc800078e00ff */
[----:B------:R-:W-:Y:S01]  /*10b0*/  IMAD.X R11, RZ, RZ, RZ, P0 ;  /* 0x000000ffff0b7224 */ /* 0x000fe200000e06ff */
[----:B------:R-:W-:Y:S01]  /*10c0*/  IADD3 RZ, P0, R7, R8, RZ ;  /* 0x0000000807ff7210 */ /* 0x000fe20007f1e0ff */
[----:B------:R-:W-:-:S04]  /*10d0*/  IMAD.MOV.U32 R10, RZ, RZ, R9 ;  /* 0x000000ffff0a7224 */ /* 0x000fc800078e0009 */
[----:B------:R-:W-:-:S08]  /*10e0*/  IMAD.WIDE.U32.X R6, R19, R27, R10, P0 ;  /* 0x0000001b13067225 */ /* 0x000fd000000e040a */
.L_x_12:
[----:B0-----:R-:W-:Y:S01]  /*10f0*/  SHF.R.U64 R6, R6, R25, R7 ;  /* 0x0000001906067219 */ /* 0x001fe20000001207 */
[----:B--2---:R-:W-:Y:S01]  /*1100*/  VIADD R7, R21, 0xffffffff ;  /* 0xffffffff15077836 */ /* 0x004fe20000000000 */
[----:B------:R-:W-:Y:S01]  /*1110*/  LOP3.LUT R13, R32, R13, RZ, 0xc0, !PT ;  /* 0x0000000d200d7212 */ /* 0x000fe200078ec0ff */
[----:B------:R-:W-:Y:S02]  /*1120*/  IMAD.MOV R18, RZ, RZ, -R18 ;  /* 0x000000ffff127224 */ /* 0x000fe400078e0a12 */
[----:B------:R-:W-:Y:S01]  /*1130*/  IMAD.MOV R8, RZ, RZ, -R6 ;  /* 0x000000ffff087224 */ /* 0x000fe200078e0a06 */
[----:B------:R-:W-:Y:S01]  /*1140*/  LOP3.LUT R7, R22, R7, RZ, 0xc0, !PT ;  /* 0x0000000716077212 */ /* 0x000fe200078ec0ff */
[----:B------:R-:W-:Y:S02]  /*1150*/  IMAD R12, R12, R6, R13 ;  /* 0x000000060c0c7224 */ /* 0x000fe400078e020d */
[----:B------:R-:W-:Y:S02]  /*1160*/  @P1 IMAD R3, R20, R18, R15 ;  /* 0x0000001214031224 */ /* 0x000fe400078e020f */
[----:B-1----:R-:W-:-:S02]  /*1170*/  IMAD R6, R8, R29, R34 ;  /* 0x0000001d08067224 */ /* 0x002fc400078e0222 */
[----:B------:R-:W-:Y:S02]  /*1180*/  IMAD R22, R12, R28, R3 ;  /* 0x0000001c0c167224 */ /* 0x000fe400078e0203 */
[----:B------:R-:W-:Y:S02]  /*1190*/  IMAD R7, R6, R21, R7 ;  /* 0x0000001506077224 */ /* 0x000fe400078e0207 */
[----:B------:R-:W-:Y:S02]  /*11a0*/  IMAD.MOV.U32 R3, RZ, RZ, 0x1 ;  /* 0x00000001ff037424 */ /* 0x000fe400078e00ff */
[----:B------:R-:W-:Y:S01]  /*11b0*/  IMAD.MOV.U32 R19, RZ, RZ, R30 ;  /* 0x000000ffff137224 */ /* 0x000fe200078e001e */
[----:B------:R-:W-:Y:S02]  /*11c0*/  SEL R18, R7, R22, !P1 ;  /* 0x0000001607127207 */ /* 0x000fe40004800000 */
[----:B------:R-:W-:-:S07]  /*11d0*/  SEL R22, R22, R7, !P1 ;  /* 0x0000000716167207 */ /* 0x000fce0004800000 */
.L_x_10:
[----:B------:R-:W-:Y:S05]  /*11e0*/  @!P2 BRA `(.L_x_13) ;  /* 0x0000007000f0a947 */ /* 0x000fea0003800000 */
[----:B------:R-:W-:-:S13]  /*11f0*/  ISETP.GT.U32.AND P0, PT, R31, 0x1, PT ;  /* 0x000000011f00780c */ /* 0x000fda0003f04070 */
[----:B------:R-:W-:Y:S05]  /*1200*/  @P0 EXIT ;  /* 0x000000000000094d */ /* 0x000fea0003800000 */
.L_x_14:
[----:B------:R-:W-:-:S08]  /*1210*/  NOP ;  /* 0x0000000000007918 */ /* 0x000fd00000000000 */
[----:B------:R-:W1:Y:S02]  /*1220*/  USETMAXREG.TRY_ALLOC.CTAPOOL UP0, 0xe8 ;  /* 0x000000e8000079c8 */ /* 0x000e640008000600 */
[----:B-1----:R-:W-:-:S13]  /*1230*/  PLOP3.LUT P0, PT, PT, PT, UP0, 0x80, 0x0 ;  /* 0x000000000000781c */ /* 0x002fda0003f0f008 */
[----:B------:R-:W-:Y:S05]  /*1240*/  @!P0 BRA `(.L_x_14) ;  /* 0xfffffffc00f08947 */ /* 0x000fea000383ffff */
[----:B------:R-:W-:-:S13]  /*1250*/  LOP3.LUT P0, RZ, R3, 0xff, RZ, 0xc0, !PT ;  /* 0x000000ff03ff7812 */ /* 0x000fda000780c0ff */
[----:B------:R-:W-:Y:S05]  /*1260*/  @!P0 EXIT ;  /* 0x000000000000894d */ /* 0x000fea0003800000 */
[----:B------:R-:W2:Y:S01]  /*1270*/  LDL.64 R8, [R1] ;  /* 0x0000000001087983 */ /* 0x000ea20000100a00 */
[----:B------:R-:W-:Y:S01]  /*1280*/  SHF.R.S32.HI R3, RZ, 0x1f, R4 ;  /* 0x0000001fff037819 */ /* 0x000fe20000011404 */
[----:B------:R-:W1:Y:S01]  /*1290*/  S2UR UR4, SR_CgaCtaId ;  /* 0x00000000000479c3 */ /* 0x000e620000008800 */
[----:B------:R-:W-:Y:S01]  /*12a0*/  UISETP.LT.AND UP0, UPT, UR40, 0x1, UPT ;  /* 0x000000012800788c */ /* 0x000fe2000bf01270 */
[----:B------:R-:W-:Y:S01]  /*12b0*/  LOP3.LUT R133, R23, 0x1, RZ, 0xfc, !PT ;  /* 0x0000000117857812 */ /* 0x000fe200078efcff */
[----:B------:R-:W-:Y:S01]  /*12c0*/  UIADD3 UR5, UR43, -0x1, URZ ;  /* 0xffffffff2b057890 */ /* 0x000fe2000fffe03f */
[CC--:B------:R-:W-:Y:S01]  /*12d0*/  LEA.HI R5, R3.reuse, R4.reuse, RZ, 0x2 ;  /* 0x0000000403057211 */ /* 0x0c0fe200078f10ff */
[----:B------:R-:W-:Y:S01]  /*12e0*/  USEL UR42, UR40, 0x1, UP0 ;  /* 0x00000001282a7887 */ /* 0x000fe20008000000 */
[----:B------:R-:W-:Y:S01]  /*12f0*/  LEA.HI R3, R3, R4, RZ, 0x5 ;  /* 0x0000000403037211 */ /* 0x000fe200078f28ff */
[----:B------:R-:W-:Y:S01]  /*1300*/  UMOV UR41, 0x400 ;  /* 0x0000040000297882 */ /* 0x000fe20000000000 */
[--C-:B------:R-:W-:Y:S01]  /*1310*/  SHF.R.S32.HI R122, RZ, 0x2, R5.reuse ;  /* 0x00000002ff7a7819 */ /* 0x100fe20000011405 */
[----:B------:R-:W3:Y:S01]  /*1320*/  LDC R126, c[0x0][0x658] ;  /* 0x00019600ff7e7b82 */ /* 0x000ee20000000800 */
[----:B------:R-:W-:Y:S01]  /*1330*/  SHF.R.S32.HI R7, RZ, 0x1f, R5 ;  /* 0x0000001fff077819 */ /* 0x000fe20000011405 */
[----:B------:R-:W-:Y:S01]  /*1340*/  UISETP.NE.AND UP0, UPT, UR5, URZ, UPT ;  /* 0x0000003f0500728c */ /* 0x000fe2000bf05270 */
[----:B------:R-:W-:Y:S01]  /*1350*/  SHF.R.S32.HI R3, RZ, 0x5, R3 ;  /* 0x00000005ff037819 */ /* 0x000fe20000011403 */
[----:B------:R-:W-:Y:S01]  /*1360*/  ULDC UR6, c[0x0][0x284] ;  /* 0x0000a10000067ab9 */ /* 0x000fe20000000800 */
[----:B------:R-:W-:Y:S01]  /*1370*/  LEA.HI R7, R7, R122, RZ, 0x3 ;  /* 0x0000007a07077211 */ /* 0x000fe200078f18ff */
[----:B------:R-:W-:Y:S01]  /*1380*/  USHF.L.U32 UR45, UR40, 0x1, URZ ;  /* 0x00000001282d7899 */ /* 0x000fe2000800063f */
[----:B------:R-:W-:Y:S01]  /*1390*/  LOP3.LUT R5, R5, 0xfffffffc, RZ, 0xc0, !PT ;  /* 0xfffffffc05057812 */ /* 0x000fe200078ec0ff */
[----:B------:R-:W4:Y:S01]  /*13a0*/  LDC.64 R128, c[0x0][0x5c8] ;  /* 0x00017200ff807b82 */ /* 0x000f220000000a00 */
[----:B------:R-:W-:Y:S01]  /*13b0*/  LOP3.LUT R7, R7, 0xfffffff8, RZ, 0xc0, !PT ;  /* 0xfffffff807077812 */ /* 0x000fe200078ec0ff */
[----:B------:R-:W-:-:S02]  /*13c0*/  UIADD3 UR42, -UR42, UR40, URZ ;  /* 0x000000282a2a7290 */ /* 0x000fc4000fffe13f */
[----:B------:R-:W-:Y:S02]  /*13d0*/  IMAD.IADD R5, R4, 0x1, -R5 ;  /* 0x0000000104057824 */ /* 0x000fe400078e0a05 */
[----:B------:R-:W-:Y:S01]  /*13e0*/  IMAD.IADD R122, R122, 0x1, -R7 ;  /* 0x000000017a7a7824 */ /* 0x000fe200078e0a07 */
[----:B-1----:R-:W-:Y:S01]  /*13f0*/  ULEA UR41, UR4, UR41, 0x18 ;  /* 0x0000002904297291 */ /* 0x002fe2000f8ec03f */
[----:B------:R-:W1:Y:S01]  /*1400*/  LDC R6, c[0x0][0x288] ;  /* 0x0000a200ff067b82 */ /* 0x000e620000000800 */
[----:B------:R-:W-:Y:S01]  /*1410*/  USHF.L.U32 UR4, UR5, 0x3, URZ ;  /* 0x0000000305047899 */ /* 0x000fe2000800063f */
[--C-:B------:R-:W-:Y:S01]  /*1420*/  IMAD R132, R3, -0x10, -R122.reuse ;  /* 0xfffffff003847824 */ /* 0x100fe200078e0a7a */
[--C-:B------:R-:W-:Y:S01]  /*1430*/  SHF.R.S32.HI R123, RZ, 0x1f, R122.reuse ;  /* 0x0000001fff7b7819 */ /* 0x100fe2000001147a */
[----:B------:R-:W-:Y:S01]  /*1440*/  USEL UR5, URZ, 0x1, UP0 ;  /* 0x000000013f057887 */ /* 0x000fe20008000000 */
[----:B------:R-:W-:Y:S01]  /*1450*/  IMAD.MOV.U32 R7, RZ, RZ, 0x1 ;  /* 0x00000001ff077424 */ /* 0x000fe200078e00ff */
[----:B------:R-:W-:Y:S01]  /*1460*/  UIADD3 UR46, UR41, 0x80, URZ ;  /* 0x00000080292e7890 */ /* 0x000fe2000fffe03f */
[----:B------:R-:W-:Y:S01]  /*1470*/  IMAD.SHL.U32 R124, R5, 0x2, RZ ;  /* 0x00000002057c7824 */ /* 0x000fe200078e00ff */
[----:B------:R-:W-:Y:S01]  /*1480*/  ULOP3.LUT UR4, UR4, 0x8, URZ, 0xc0, !UPT ;  /* 0x0000000804047892 */ /* 0x000fe2000f8ec03f */
[----:B------:R-:W-:Y:S01]  /*1490*/  IMAD.WIDE R122, R3, 0x10, R122 ;  /* 0x00000010037a7825 */ /* 0x000fe200078e027a */
[----:B------:R-:W-:-:S02]  /*14a0*/  ULEA UR43, UR43, UR46, 0x3 ;  /* 0x0000002e2b2b7291 */ /* 0x000fc4000f8e183f */
[----:B------:R-:W-:Y:S01]  /*14b0*/  SHF.R.S32.HI R125, RZ, 0x1f, R124 ;  /* 0x0000001fff7d7819 */ /* 0x000fe2000001147c */
[----:B------:R-:W-:Y:S01]  /*14c0*/  IMAD.MOV.U32 R3, RZ, RZ, -0x1 ;  /* 0xffffffffff037424 */ /* 0x000fe200078e00ff */
[----:B------:R-:W-:Y:S01]  /*14d0*/  ULOP3.LUT UR47, UR4, 0x8, URZ, 0x3c, !UPT ;  /* 0x00000008042f7892 */ /* 0x000fe2000f8e3c3f */
[----:B------:R-:W-:Y:S01]  /*14e0*/  IMAD.U32 R134, RZ, RZ, UR5 ;  /* 0x00000005ff867e24 */ /* 0x000fe2000f8e00ff */
[C---:B----4-:R-:W-:Y:S01]  /*14f0*/  SHF.L.U64.HI R127, R128.reuse, 0x3, R129 ;  /* 0x00000003807f7819 */ /* 0x050fe20000010281 */
[----:B------:R-:W-:Y:S01]  /*1500*/  IMAD.SHL.U32 R128, R128, 0x8, RZ ;  /* 0x0000000880807824 */ /* 0x000fe200078e00ff */
[-C--:B---3--:R-:W-:Y:S01]  /*1510*/  SHF.L.U32 R3, R3, R126.reuse, RZ ;  /* 0x0000007e03037219 */ /* 0x088fe200000006ff */
[----:B------:R-:W-:Y:S01]  /*1520*/  VIADD R132, R132, UR6 ;  /* 0x0000000684847c36 */ /* 0x000fe20008000000 */
[----:B------:R-:W-:Y:S01]  /*1530*/  SHF.L.U32 R126, R7, R126, RZ ;  /* 0x0000007e077e7219 */ /* 0x000fe200000006ff */
[----:B------:R-:W-:Y:S01]  /*1540*/  ULOP3.LUT UR44, UR4, 0x18, URZ, 0x3c, !UPT ;  /* 0x00000018042c7892 */ /* 0x000fe2000f8e3c3f */
[----:B------:R-:W-:Y:S01]  /*1550*/  LOP3.LUT R131, RZ, R3, RZ, 0x33, !PT ;  /* 0x00000003ff837212 */ /* 0x000fe200078e33ff */
[----:B-1----:R-:W-:Y:S01]  /*1560*/  IMAD R129, R5, -0x2, R6 ;  /* 0xfffffffe05817824 */ /* 0x002fe200078e0206 */
[----:B--2---:R-:W-:-:S09]  /*1570*/  SHF.L.U64.HI R130, R8, 0x1, R0 ;  /* 0x0000000108827819 */ /* 0x004fd20000010200 */
.L_x_226:
[----:B------:R-:W-:-:S04]  /*1580*/  SHF.L.U32 R0, R134, 0x1f, RZ ;  /* 0x0000001f86007819 */ /* 0x000fc800000006ff */
[----:B-1----:R-:W1:Y:S02]  /*1590*/  SYNCS.PHASECHK.TRANS64.TRYWAIT P0, [UR43+-0x8], R0 ;  /* 0xfffff800ff0075a7 */ /* 0x002e64000800016b */
[----:B-1-345:R-:W-:Y:S05]  /*15a0*/  @!P0 BRA `(.L_x_15) ;  /* 0x00000080005c8947 */ /* 0x03afea0003800000 */
.L_x_251:
[----:B------:R-:W-:Y:S02]  /*15b0*/  ULDC UR4, c[0x0][0x28c] ;  /* 0x0000a30000047ab9 */ /* 0x000fe40000000800 */
[----:B------:R-:W-:-:S13]  /*15c0*/  ISETP.LT.AND P0, PT, RZ, UR4, PT ;  /* 0x00000004ff007c0c */ /* 0x000fda000bf01270 */
[----:B------:R-:W-:Y:S05]  /*15d0*/  @P0 BRA `(.L_x_16) ;  /* 0x0000000000400947 */ /* 0x000fea0003800000 */
[----:B-1----:R-:W-:Y:S01]  /*15e0*/  MOV R0, 0x0 ;  /* 0x0000000000007802 */ /* 0x002fe20000000f00 */
[----:B------:R-:W-:Y:S01]  /*15f0*/  ULDC.64 UR4, c[0x4][0x68] ;  /* 0x01001a0000047ab9 */ /* 0x000fe20000000a00 */
[----:B------:R-:W-:Y:S01]  /*1600*/  ULDC.64 UR6, c[0x4][0x8] ;  /* 0x0100020000067ab9 */ /* 0x000fe20000000a00 */
[----:B------:R-:W-:Y:S01]  /*1610*/  IMAD.U32 R4, RZ, RZ, UR4 ;  /* 0x00000004ff047e24 */ /* 0x000fe2000f8e00ff */
[----:B------:R1:W2:Y:S01]  /*1620*/  LDC.64 R14, c[0x4][R0] ;  /* 0x01000000000e7b82 */ /* 0x0002a20000000a00 */
[----:B------:R-:W-:Y:S01]  /*1630*/  IMAD.U32 R5, RZ, RZ, UR5 ;  /* 0x00000005ff057e24 */ /* 0x000fe2000f8e00ff */
[----:B------:R-:W-:Y:S01]  /*1640*/  ULDC.64 UR4, c[0x4][0x70] ;  /* 0x01001c0000047ab9 */ /* 0x000fe20000000a00 */
[----:B0-----:R-:W-:Y:S02]  /*1650*/  IMAD.U32 R10, RZ, RZ, UR6 ;  /* 0x00000006ff0a7e24 */ /* 0x001fe4000f8e00ff */
[----:B------:R-:W-:Y:S02]  /*1660*/  IMAD.U32 R6, RZ, RZ, UR4 ;  /* 0x00000004ff067e24 */ /* 0x000fe4000f8e00ff */
[----:B------:R-:W-:-:S02]  /*1670*/  IMAD.U32 R7, RZ, RZ, UR5 ;  /* 0x00000005ff077e24 */ /* 0x000fc4000f8e00ff */
[----:B------:R-:W-:Y:S02]  /*1680*/  IMAD.U32 R11, RZ, RZ, UR7 ;  /* 0x00000007ff0b7e24 */ /* 0x000fe4000f8e00ff */
[----:B------:R-:W-:Y:S02]  /*1690*/  IMAD.MOV.U32 R8, RZ, RZ, 0x1e1 ;  /* 0x000001e1ff087424 */ /* 0x000fe400078e00ff */
[----:B------:R-:W-:Y:S02]  /*16a0*/  IMAD.MOV.U32 R12, RZ, RZ, 0x1 ;  /* 0x00000001ff0c7424 */ /* 0x000fe400078e00ff */
[----:B-1----:R-:W-:-:S07]  /*16b0*/  IMAD.MOV.U32 R13, RZ, RZ, RZ ;  /* 0x000000ffff0d7224 */ /* 0x002fce00078e00ff */
[----:B------:R-:W-:-:S07]  /*16c0*/  LEPC R20, `(.L_x_16) ;  /* 0x000000001014794e */ /* 0x000fce0000000000 */
[----:B--2--5:R-:W-:Y:S05]  /*16d0*/  CALL.ABS.NOINC R14 ;  /* 0x000000000e007343 */ /* 0x024fea0003c00000 */
.L_x_16:
[----:B------:R-:W-:-:S13]  /*16e0*/  ISETP.NE.AND P0, PT, R133, 0x3, PT ;  /* 0x000000038500780c */ /* 0x000fda0003f05270 */
[----:B------:R-:W-:Y:S05]  /*16f0*/  @!P0 BRA `(.L_x_17) ;  /* 0x0000000000048947 */ /* 0x000fea0003800000 */
[----:B------:R-:W-:Y:S01]  /*1700*/  BPT.TRAP 0x1 ;  /* 0x000000040000795c */ /* 0x000fe20000300000 */
.L_x_17:
[----:B-1----:R-:W-:Y:S02]  /*1710*/  IMAD.U32 R3, RZ, RZ, UR38 ;  /* 0x00000026ff037e24 */ /* 0x002fe4000f8e00ff */
[----:B------:R-:W-:-:S03]  /*1720*/  IMAD.U32 R0, RZ, RZ, UR39 ;  /* 0x00000027ff007e24 */ /* 0x000fc6000f8e00ff */
[----:B------:R-:W-:Y:S02]  /*1730*/  LEA R3, R3, UR41, 0x3 ;  /* 0x0000002903037c11 */ /* 0x000fe4000f8e18ff */
[----:B------:R-:W-:-:S04]  /*1740*/  SHF.L.U32 R0, R0, 0x1f, RZ ;  /* 0x0000001f00007819 */ /* 0x000fc800000006ff */
[----:B------:R1:W2:Y:S01]  /*1750*/  SYNCS.PHASECHK.TRANS64.TRYWAIT P1, [R3+URZ], R0 ;  /* 0x00000000030075a7 */ /* 0x0002a2000802017f */
[----:B------:R-:W-:Y:S05]  /*1760*/  @!P0 BRA `(.L_x_18) ;  /* 0x0000000000048947 */ /* 0x000fea0003800000 */
[----:B------:R-:W-:Y:S01]  /*1770*/  BPT.TRAP 0x1 ;  /* 0x000000040000795c */ /* 0x000fe20000300000 */
.L_x_18:
[----:B------:R-:W-:-:S05]  /*1780*/  IMAD.U32 R4, RZ, RZ, UR42 ;  /* 0x0000002aff047e24 */ /* 0x000fca000f8e00ff */
[----:B------:R-:W-:Y:S01]  /*1790*/  ISETP.GE.AND P2, PT, R4, 0x1, PT ;  /* 0x000000010400780c */ /* 0x000fe20003f46270 */
[----:B--2---:R-:W-:-:S12]  /*17a0*/  @P1 BRA `(.L_x_19) ;  /* 0x0000000000081947 */ /* 0x004fd80003800000 */
[----:B------:R-:W2:Y:S02]  /*17b0*/  SYNCS.PHASECHK.TRANS64.TRYWAIT P1, [R3+URZ], R0 ;  /* 0x00000000030075a7 */ /* 0x000ea4000802017f */
[----:B--2---:R-:W-:Y:S05]  /*17c0*/  @!P1 BRA `(.L_x_20) ;  /* 0x0000007c00ec9947 */ /* 0x004fea0003800000 */
.L_x_19:
[----:B------:R-:W-:Y:S05]  /*17d0*/  WARPSYNC.ALL ;  /* 0x0000000000007948 */ /* 0x000fea0003800000 */
[----:B------:R-:W-:Y:S01]  /*17e0*/  UIADD3 UR4, UR41, 0x180, URZ ;  /* 0x0000018029047890 */ /* 0x000fe2000fffe03f */
[----:B------:R-:W-:Y:S01]  /*17f0*/  WARPGROUP.ARRIVE ;  /* 0x00000000000079c5 */ /* 0x000fe20000000000 */
[----:B------:R-:W-:Y:S02]  /*1800*/  UIADD3 UR5, UR41, 0xe180, URZ ;  /* 0x0000e18029057890 */ /* 0x000fe4000fffe03f */
[----:B------:R-:W-:Y:S02]  /*1810*/  USHF.R.U32.HI UR4, URZ, 0x4, UR4 ;  /* 0x000000043f047899 */ /* 0x000fe40008011604 */
[----:B------:R-:W-:-:S02]  /*1820*/  USHF.R.U32.HI UR5, URZ, 0x4, UR5 ;  /* 0x000000043f057899 */ /* 0x000fc40008011605 */
[----:B------:R-:W-:Y:S02]  /*1830*/  ULOP3.LUT UR4, UR4, 0x3fff, URZ, 0xc0, !UPT ;  /* 0x00003fff04047892 */ /* 0x000fe4000f8ec03f */
[----:B------:R-:W-:Y:S02]  /*1840*/  ULOP3.LUT UR5, UR5, 0x3fff, URZ, 0xc0, !UPT ;  /* 0x00003fff05057892 */ /* 0x000fe4000f8ec03f */
[----:B------:R-:W-:Y:S02]  /*1850*/  ULOP3.LUT UR8, UR4, 0x10000, URZ, 0xfc, !UPT ;  /* 0x0001000004087892 */ /* 0x000fe4000f8efc3f */
[----:B------:R-:W-:Y:S02]  /*1860*/  ULOP3.LUT UR9, UR5, 0x10000, URZ, 0xfc, !UPT ;  /* 0x0001000005097892 */ /* 0x000fe4000f8efc3f */
[----:B------:R-:W-:Y:S02]  /*1870*/  ULEA UR10, UR38, UR8, 0x9 ;  /* 0x00000008260a7291 */ /* 0x000fe4000f8e483f */
[----:B------:R-:W-:Y:S01]  /*1880*/  UIMAD UR11, UR38, 0x600, UR9 ;  /* 0x00000600260b78a4 */ /* 0x000fe2000f8e0209 */
[----:B------:R-:W-:Y:S01]  /*1890*/  UMOV UR5, 0x40000040 ;  /* 0x4000004000057882 */ /* 0x000fe20000000000 */
[----:B------:R-:W-:-:S03]  /*18a0*/  UMOV UR7, 0x40000040 ;  /* 0x4000004000077882 */ /* 0x000fc60000000000 */
[----:B------:R-:W-:Y:S02]  /*18b0*/  UMOV UR4, UR10 ;  /* 0x0000000a00047c82 */ /* 0x000fe40008000000 */
[----:B------:R-:W-:Y:S02]  /*18c0*/  UMOV UR6, UR11 ;  /* 0x0000000b00067c82 */ /* 0x000fe40008000000 */
[----:B------:R-:W-:Y:S01]  /*18d0*/  HGMMA.64x192x16.F32 R24, gdesc[UR4], RZ, !UPT, gsb0 ;  /* 0x02e00000041879f0 */ /* 0x000fe2000c0008ff */
[----:B------:R-:W-:Y:S02]  /*18e0*/  UIADD3 UR4, UR10, 0x2, URZ ;  /* 0x000000020a047890 */ /* 0x000fe4000fffe03f */
[----:B------:R-:W-:Y:S01]  /*18f0*/  UIADD3 UR6, UR11, 0x2, URZ ;  /* 0x000000020b067890 */ /* 0x000fe2000fffe03f */
[----:B------:R-:W-:Y:S01]  /*1900*/  UMOV UR5, 0x40000040 ;  /* 0x4000004000057882 */ /* 0x000fe20000000000 */
[----:B------:R-:W-:Y:S01]  /*1910*/  UMOV UR7, 0x40000040 ;  /* 0x4000004000077882 */ /* 0x000fe20000000000 */
[----:B------:R-:W-:-:S02]  /*1920*/  WARPGROUP.DEPBAR.LE gsb0, 0x0 ;  /* 0x00008000000079c5 */ /* 0x000fc40000010000 */
[----:B------:R-:W-:-:S12]  /*1930*/  WARPGROUP.ARRIVE ;  /* 0x00000000000079c5 */ /* 0x000fd80000000000 */
[----:B------:R-:W-:Y:S01]  /*1940*/  HGMMA.64x192x16.F32 R24, gdesc[UR4], R24, gsb0 ;  /* 0x02e00000041879f0 */ /* 0x000fe20008000818 */
[----:B------:R-:W-:Y:S02]  /*1950*/  UIADD3 UR4, UR10, 0x4, URZ ;  /* 0x000000040a047890 */ /* 0x000fe4000fffe03f */
[----:B------:R-:W-:Y:S01]  /*1960*/  UIADD3 UR6, UR11, 0x4, URZ ;  /* 0x000000040b067890 */ /* 0x000fe2000fffe03f */
[----:B------:R-:W-:Y:S01]  /*1970*/  UMOV UR5, 0x40000040 ;  /* 0x4000004000057882 */ /* 0x000fe20000000000 */
[----:B------:R-:W-:Y:S01]  /*1980*/  UMOV UR7, 0x40000040 ;  /* 0x4000004000077882 */ /* 0x000fe20000000000 */
[----:B------:R-:W-:Y:S02]  /*1990*/  WARPGROUP.DEPBAR.LE gsb0, 0x0 ;  /* 0x00008000000079c5 */ /* 0x000fe40000010000 */
        /* <DEDUP_REMOVED lines=8> */
[----:B------:R-:W-:Y:S03]  /*1a20*/  HGMMA.64x192x16.F32 R24, gdesc[UR4], R24, gsb0 ;  /* 0x02e00000041879f0 */ /* 0x000fe60008000818 */
[----:B------:R-:W-:Y:S02]  /*1a30*/  WARPGROUP.DEPBAR.LE gsb0, 0x0 ;  /* 0x00008000000079c5 */ /* 0x000fe40000010000 */
[----:B------:R-:W-:Y:S05]  /*1a40*/  @!P2 BRA `(.L_x_21) ;  /* 0x000000040010a947 */ /* 0x000fea0003800000 */
[----:B------:R-:W-:Y:S01]  /*1a50*/  UIADD3 UR4, UR38, 0x1, URZ ;  /* 0x0000000126047890 */ /* 0x000fe2000fffe03f */
[----:B-12---:R-:W-:Y:S01]  /*1a60*/  IMAD.U32 R0, RZ, RZ, UR42 ;  /* 0x0000002aff007e24 */ /* 0x006fe2000f8e00ff */
[----:B------:R-:W-:Y:S02]  /*1a70*/  UMOV UR11, UR38 ;  /* 0x00000026000b7c82 */ /* 0x000fe40008000000 */
[----:B------:R-:W-:-:S04]  /*1a80*/  UISETP.NE.AND UP0, UPT, UR4, 0x7, UPT ;  /* 0x000000070400788c */ /* 0x000fc8000bf05270 */
[----:B------:R-:W-:Y:S02]  /*1a90*/  USEL UR5, URZ, 0x1, UP0 ;  /* 0x000000013f057887 */ /* 0x000fe40008000000 */
[----:B------:R-:W-:Y:S02]  /*1aa0*/  USEL UR10, UR4, URZ, UP0 ;  /* 0x0000003f040a7287 */ /* 0x000fe40008000000 */
[----:B------:R-:W-:-:S06]  /*1ab0*/  ULOP3.LUT UR5, UR39, UR5, URZ, 0x3c, !UPT ;  /* 0x0000000527057292 */ /* 0x000fcc000f8e3c3f */
[----:B------:R-:W-:-:S07]  /*1ac0*/  IMAD.U32 R5, RZ, RZ, UR5 ;  /* 0x00000005ff057e24 */ /* 0x000fce000f8e00ff */
.L_x_28:
[----:B-12---:R-:W-:Y:S05]  /*1ad0*/  @!P0 BRA `(.L_x_22) ;  /* 0x0000000000048947 */ /* 0x006fea0003800000 */
[----:B------:R-:W-:Y:S01]  /*1ae0*/  BPT.TRAP 0x1 ;  /* 0x000000040000795c */ /* 0x000fe20000300000 */
.L_x_22:
[----:B------:R-:W-:Y:S01]  /*1af0*/  ULEA UR4, UR10, UR41, 0x3 ;  /* 0x000000290a047291 */ /* 0x000fe2000f8e183f */
[----:B------:R-:W-:-:S08]  /*1b00*/  SHF.L.U32 R3, R5, 0x1f, RZ ;  /* 0x0000001f05037819 */ /* 0x000fd000000006ff */
[----:B------:R1:W2:Y:S01]  /*1b10*/  SYNCS.PHASECHK.TRANS64.TRYWAIT P1, [UR4], R3 ;  /* 0x00000003ff0075a7 */ /* 0x0002a20008020144 */
[----:B------:R-:W-:Y:S05]  /*1b20*/  @!P0 BRA `(.L_x_23) ;  /* 0x0000000000048947 */ /* 0x000fea0003800000 */
[----:B------:R-:W-:Y:S01]  /*1b30*/  BPT.TRAP 0x1 ;  /* 0x000000040000795c */ /* 0x000fe20000300000 */
.L_x_23:
[----:B--2---:R-:W-:Y:S05]  /*1b40*/  @P1 BRA `(.L_x_24) ;  /* 0x0000000000081947 */ /* 0x004fea0003800000 */
[----:B------:R-:W2:Y:S02]  /*1b50*/  SYNCS.PHASECHK.TRANS64.TRYWAIT P1, [UR4], R3 ;  /* 0x00000003ff0075a7 */ /* 0x000ea40008020144 */
[----:B--2---:R-:W-:Y:S05]  /*1b60*/  @!P1 BRA `(.L_x_25) ;  /* 0x0000007c00189947 */ /* 0x004fea0003800000 */
.L_x_24:
[----:B------:R-:W-:Y:S01]  /*1b70*/  ULEA UR12, UR10, UR8, 0x9 ;  /* 0x000000080a0c7291 */ /* 0x000fe2000f8e483f */
[----:B------:R-:W-:Y:S01]  /*1b80*/  WARPGROUP.ARRIVE ;  /* 0x00000000000079c5 */ /* 0x000fe20000000000 */
[----:B------:R-:W-:Y:S01]  /*1b90*/  UIMAD UR13, UR10, 0x600, UR9 ;  /* 0x000006000a0d78a4 */ /* 0x000fe2000f8e0209 */
[----:B------:R-:W-:Y:S01]  /*1ba0*/  UMOV UR5, 0x40000040 ;  /* 0x4000004000057882 */ /* 0x000fe20000000000 */
[----:B------:R-:W-:-:S03]  /*1bb0*/  UMOV UR7, 0x40000040 ;  /* 0x4000004000077882 */ /* 0x000fc60000000000 */
[----:B------:R-:W-:Y:S02]  /*1bc0*/  UMOV UR4, UR12 ;  /* 0x0000000c00047c82 */ /* 0x000fe40008000000 */
[----:B------:R-:W-:Y:S02]  /*1bd0*/  UMOV UR6, UR13 ;  /* 0x0000000d00067c82 */ /* 0x000fe40008000000 */
[----:B------:R-:W-:Y:S01]  /*1be0*/  HGMMA.64x192x16.F32 R24, gdesc[UR4], R24, gsb0 ;  /* 0x02e00000041879f0 */ /* 0x000fe20008000818 */
        /* <DEDUP_REMOVED lines=23> */
[----:B------:R-:W-:Y:S01]  /*1d60*/  BPT.TRAP 0x1 ;  /* 0x000000040000795c */ /* 0x000fe20000300000 */
.L_x_26:
[----:B------:R-:W-:Y:S01]  /*1d70*/  ULEA UR4, UR11, UR41, 0x3 ;  /* 0x000000290b047291 */ /* 0x000fe2000f8e183f */
[----:B------:R-:W-:-:S03]  /*1d80*/  ISETP.GT.U32.AND P1, PT, R23, 0x1, PT ;  /* 0x000000011700780c */ /* 0x000fc60003f24070 */
[----:B------:R-:W-:-:S04]  /*1d90*/  UIADD3 UR4, UR4, 0x38, URZ ;  /* 0x0000003804047890 */ /* 0x000fc8000fffe03f */
[----:B------:R-:W-:-:S09]  /*1da0*/  UPRMT UR4, URZ, 0x654, UR4 ;  /* 0x000006543f047896 */ /* 0x000fd20008000004 */
[----:B------:R-:W-:Y:S01]  /*1db0*/  SYNCS.ARRIVE.TRANS64.RED.A1T0 RZ, [UR4], RZ ;  /* 0x000000ffffff79a7 */ /* 0x000fe20008100404 */
[----:B------:R-:W-:Y:S05]  /*1dc0*/  @P1 BRA `(.L_x_27) ;  /* 0x0000000000041947 */ /* 0x000fea0003800000 */
[----:B------:R-:W-:Y:S01]  /*1dd0*/  BPT.TRAP 0x1 ;  /* 0x000000040000795c */ /* 0x000fe20000300000 */
.L_x_27:
[----:B------:R-:W-:Y:S01]  /*1de0*/  UIADD3 UR10, UR10, 0x1, URZ ;  /* 0x000000010a0a7890 */ /* 0x000fe2000fffe03f */
[C---:B------:R-:W-:Y:S01]  /*1df0*/  ISETP.GT.AND P1, PT, R0.reuse, 0x1, PT ;  /* 0x000000010000780c */ /* 0x040fe20003f24270 */
[----:B------:R-:W-:Y:S01]  /*1e00*/  UIADD3 UR11, UR11, 0x1, URZ ;  /* 0x000000010b0b7890 */ /* 0x000fe2000fffe03f */
[----:B------:R-:W-:Y:S01]  /*1e10*/  VIADD R0, R0, 0xffffffff ;  /* 0xffffffff00007836 */ /* 0x000fe20000000000 */
[----:B------:R-:W-:Y:S02]  /*1e20*/  UISETP.NE.AND UP0, UPT, UR10, 0x7, UPT ;  /* 0x000000070a00788c */ /* 0x000fe4000bf05270 */
[----:B------:R-:W-:Y:S02]  /*1e30*/  UISETP.NE.AND UP1, UPT, UR11, 0x7, UPT ;  /* 0x000000070b00788c */ /* 0x000fe4000bf25270 */
[----:B------:R-:W-:Y:S02]  /*1e40*/  USEL UR4, URZ, 0x1, UP0 ;  /* 0x000000013f047887 */ /* 0x000fe40008000000 */
[----:B------:R-:W-:-:S02]  /*1e50*/  USEL UR10, UR10, URZ, UP0 ;  /* 0x0000003f0a0a7287 */ /* 0x000fc40008000000 */
[----:B------:R-:W-:Y:S02]  /*1e60*/  USEL UR11, UR11, URZ, UP1 ;  /* 0x0000003f0b0b7287 */ /* 0x000fe40008800000 */
[----:B------:R-:W-:Y:S01]  /*1e70*/  LOP3.LUT R5, R5, UR4, RZ, 0x3c, !PT ;  /* 0x0000000405057c12 */ /* 0x000fe2000f8e3cff */
[----:B------:R-:W-:Y:S09]  /*1e80*/  @P1 BRA `(.L_x_28) ;  /* 0xfffffffc00101947 */ /* 0x000ff2000383ffff */
.L_x_21:
[----:B-12---:R-:W1:Y:S01]  /*1e90*/  LDC R0, c[0x0][0x28c] ;  /* 0x0000a300ff007b82 */ /* 0x006e620000000800 */
[----:B------:R-:W-:-:S04]  /*1ea0*/  IMAD.U32 R3, RZ, RZ, UR47 ;  /* 0x0000002fff037e24 */ /* 0x000fc8000f8e00ff */
[----:B------:R2:W-:Y:S01]  /*1eb0*/  SYNCS.ARRIVE.TRANS64.A1T0 RZ, [R3+UR46], RZ ;  /* 0x000000ff03ff79a7 */ /* 0x0005e2000810002e */
[----:B-1----:R-:W-:-:S13]  /*1ec0*/  ISETP.GE.AND P1, PT, R0, 0x1, PT ;  /* 0x000000010000780c */ /* 0x002fda0003f26270 */
[----:B--2---:R-:W-:Y:S05]  /*1ed0*/  @!P1 BRA `(.L_x_29) ;  /* 0x00000000003c9947 */ /* 0x004fea0003800000 */
[----:B------:R-:W-:Y:S05]  /*1ee0*/  @!P0 BRA `(.L_x_30) ;  /* 0x0000000000048947 */ /* 0x000fea0003800000 */
[----:B------:R-:W-:Y:S01]  /*1ef0*/  BPT.TRAP 0x1 ;  /* 0x000000040000795c */ /* 0x000fe20000300000 */
.L_x_30:
[----:B------:R-:W-:Y:S01]  /*1f00*/  UIADD3 UR6, UR38, UR42, URZ ;  /* 0x0000002a26067290 */ /* 0x000fe2000fffe03f */
[----:B------:R-:W-:-:S03]  /*1f10*/  ISETP.GT.U32.AND P0, PT, R23, 0x1, PT ;  /* 0x000000011700780c */ /* 0x000fc60003f04070 */
[----:B------:R-:W-:-:S04]  /*1f20*/  UIMAD.WIDE.U32 UR4, UR6, 0x24924925, URZ ;  /* 0x24924925060478a5 */ /* 0x000fc8000f8e003f */
[----:B------:R-:W-:-:S04]  /*1f30*/  UIADD3 UR4, UR6, -UR5, URZ ;  /* 0x8000000506047290 */ /* 0x000fc8000fffe03f */
[----:B------:R-:W-:-:S04]  /*1f40*/  ULEA.HI UR4, UR4, UR5, URZ, 0x1f ;  /* 0x0000000504047291 */ /* 0x000fc8000f8ff83f */
[----:B------:R-:W-:-:S04]  /*1f50*/  USHF.R.U32.HI UR4, URZ, 0x2, UR4 ;  /* 0x000000023f047899 */ /* 0x000fc80008011604 */
[----:B------:R-:W-:-:S04]  /*1f60*/  UIMAD UR4, UR4, -0x7, UR6 ;  /* 0xfffffff9040478a4 */ /* 0x000fc8000f8e0206 */
[----:B------:R-:W-:-:S04]  /*1f70*/  ULEA UR4, UR4, UR41, 0x3 ;  /* 0x0000002904047291 */ /* 0x000fc8000f8e183f */
[----:B------:R-:W-:-:S04]  /*1f80*/  UIADD3 UR4, UR4, 0x38, URZ ;  /* 0x0000003804047890 */ /* 0x000fc8000fffe03f */
[----:B------:R-:W-:-:S09]  /*1f90*/  UPRMT UR4, URZ, 0x654, UR4 ;  /* 0x000006543f047896 */ /* 0x000fd20008000004 */
[----:B------:R-:W-:Y:S01]  /*1fa0*/  SYNCS.ARRIVE.TRANS64.RED.A1T0 RZ, [UR4], RZ ;  /* 0x000000ffffff79a7 */ /* 0x000fe20008100404 */
[----:B------:R-:W-:Y:S05]  /*1fb0*/  @P0 BRA `(.L_x_29) ;  /* 0x0000000000040947 */ /* 0x000fea0003800000 */
[----:B------:R-:W-:Y:S01]  /*1fc0*/  BPT.TRAP 0x1 ;  /* 0x000000040000795c */ /* 0x000fe20000300000 */
.L_x_29:
[----:B------:R-:W-:Y:S01]  /*1fd0*/  SHF.L.U32 R0, R134, 0x1f, RZ ;  /* 0x0000001f86007819 */ /* 0x000fe200000006ff */
[----:B------:R-:W-:Y:S01]  /*1fe0*/  UIADD3 UR38, UR38, UR45, URZ ;  /* 0x0000002d26267290 */ /* 0x000fe2000fffe03f */
[----:B------:R-:W-:Y:S01]  /*1ff0*/  SHF.R.S32.HI R15, RZ, 0x1f, R19 ;  /* 0x0000001fff0f7819 */ /* 0x000fe20000011413 */
[----:B------:R-:W-:Y:S01]  /*2000*/  UISETP.GE.U32.AND UP1, UPT, UR45, 0x7, UPT ;  /* 0x000000072d00788c */ /* 0x000fe2000bf26070 */
[----:B------:R-:W1:Y:S01]  /*2010*/  SYNCS.PHASECHK.TRANS64.TRYWAIT P0, [UR43+0x8], R0 ;  /* 0x00000800ff0075a7 */ /* 0x000e62000800016b */
[----:B------:R-:W-:Y:S02]  /*2020*/  UISETP.GT.U32.AND UP0, UPT, UR38, 0x6, UPT ;  /* 0x000000062600788c */ /* 0x000fe4000bf04070 */
[----:B------:R-:W-:Y:S02]  /*2030*/  UIMAD.WIDE.U32 UR4, UR38, 0x24924925, URZ ;  /* 0x24924925260478a5 */ /* 0x000fe4000f8e003f */
[----:B------:R-:W-:Y:S02]  /*2040*/  UISETP.LT.U32.AND UP0, UPT, UR45, 0x7, UP0 ;  /* 0x000000072d00788c */ /* 0x000fe40008701070 */
[----:B------:R-:W-:-:S02]  /*2050*/  UIADD3 UR4, UR38, -UR5, URZ ;  /* 0x8000000526047290 */ /* 0x000fc4000fffe03f */
[----:B------:R-:W-:Y:S02]  /*2060*/  USEL UR6, URZ, 0x1, !UP0 ;  /* 0x000000013f067887 */ /* 0x000fe4000c000000 */
[----:B------:R-:W-:Y:S02]  /*2070*/  ULEA.HI UR4, UR4, UR5, URZ, 0x1f ;  /* 0x0000000504047291 */ /* 0x000fe4000f8ff83f */
[----:B------:R-:W-:Y:S02]  /*2080*/  ULOP3.LUT UR39, UR39, UR6, URZ, 0x3c, !UPT ;  /* 0x0000000627277292 */ /* 0x000fe4000f8e3c3f */
[----:B------:R-:W-:-:S04]  /*2090*/  USHF.R.U32.HI UR4, URZ, 0x2, UR4 ;  /* 0x000000023f047899 */ /* 0x000fc80008011604 */
[----:B------:R-:W-:Y:S02]  /*20a0*/  @UP1 ULOP3.LUT UR39, UR39, 0x1, UR4, 0x78, !UPT ;  /* 0x0000000127271892 */ /* 0x000fe4000f8e7804 */
[----:B------:R-:W-:Y:S01]  /*20b0*/  UIMAD UR38, UR4, -0x7, UR38 ;  /* 0xfffffff9042678a4 */ /* 0x000fe2000f8e0226 */
[----:B-1----:R-:W-:Y:S11]  /*20c0*/  @!P0 BRA `(.L_x_31) ;  /* 0x0000007400d88947 */ /* 0x002ff60003800000 */
.L_x_252:
[----:B------:R-:W-:Y:S01]  /*20d0*/  IMAD.SHL.U32 R7, R22, 0x40, RZ ;  /* 0x0000004016077824 */ /* 0x000fe200078e00ff */
[----:B------:R-:W-:Y:S01]  /*20e0*/  ULDC UR6, c[0x0][0x284] ;  /* 0x0000a10000067ab9 */ /* 0x000fe20000000800 */
[----:B------:R-:W-:Y:S01]  /*20f0*/  IMAD R8, R18, 0xc0, RZ ;  /* 0x000000c012087824 */ /* 0x000fe200078e02ff */
[----:B------:R-:W-:Y:S01]  /*2100*/  ULDC.64 UR4, c[0x0][0x5d0] ;  /* 0x0001740000047ab9 */ /* 0x000fe20000000a00 */
[----:B------:R-:W-:Y:S01]  /*2110*/  IMAD.WIDE R136, R22, 0x40, R122 ;  /* 0x0000004016887825 */ /* 0x000fe200078e027a */
[----:B------:R-:W-:Y:S01]  /*2120*/  ISETP.GE.AND P0, PT, R7, UR6, PT ;  /* 0x0000000607007c0c */ /* 0x000fe2000bf06270 */
[----:B------:R-:W-:Y:S01]  /*2130*/  ULDC UR6, c[0x0][0x288] ;  /* 0x0000a20000067ab9 */ /* 0x000fe20000000800 */
[----:B------:R-:W-:Y:S01]  /*2140*/  SHF.R.S32.HI R9, RZ, 0x1f, R8 ;  /* 0x0000001fff097819 */ /* 0x000fe20000011408 */
[----:B-1----:R-:W-:Y:S01]  /*2150*/  IMAD R0, R15, UR4, RZ ;  /* 0x000000040f007c24 */ /* 0x002fe2000f8e02ff */
[----:B------:R-:W-:Y:S01]  /*2160*/  ISETP.GE.OR P0, PT, R8, UR6, P0 ;  /* 0x0000000608007c0c */ /* 0x000fe20008706670 */
[----:B------:R-:W-:-:S04]  /*2170*/  IMAD.WIDE.U32 R4, R19, UR4, R124 ;  /* 0x0000000413047c25 */ /* 0x000fc8000f8e007c */
[----:B------:R-:W-:Y:S01]  /*2180*/  IMAD R3, R19, UR5, R0 ;  /* 0x0000000513037c24 */ /* 0x000fe2000f8e0200 */
[----:B------:R-:W-:Y:S01]  /*2190*/  IADD3 R4, P1, R8, R4, RZ ;  /* 0x0000000408047210 */ /* 0x000fe20007f3e0ff */
[----:B------:R-:W-:Y:S02]  /*21a0*/  ULDC.64 UR4, c[0x0][0x5c8] ;  /* 0x0001720000047ab9 */ /* 0x000fe40000000a00 */
[----:B0-----:R-:W-:Y:S01]  /*21b0*/  IMAD R11, R137, UR4, RZ ;  /* 0x00000004890b7c24 */ /* 0x001fe2000f8e02ff */
[----:B------:R-:W-:-:S03]  /*21c0*/  IADD3.X R5, R9, R5, R3, P1, !PT ;  /* 0x0000000509057210 */ /* 0x000fc60000ffe403 */
[C---:B------:R-:W-:Y:S02]  /*21d0*/  IMAD R11, R136.reuse, UR5, R11 ;  /* 0x00000005880b7c24 */ /* 0x040fe4000f8e020b */
[----:B------:R-:W-:Y:S01]  /*21e0*/  IMAD.WIDE.U32 R138, R136, UR4, R4 ;  /* 0x00000004888a7c25 */ /* 0x000fe2000f8e0004 */
[----:B------:R-:W-:Y:S06]  /*21f0*/  @P0 BRA `(.L_x_32) ;  /* 0x0000005c00580947 */ /* 0x000fec0003800000 */
[----:B-----5:R-:W-:Y:S01]  /*2200*/  FSETP.NEU.AND P0, PT, R121, RZ, PT ;  /* 0x000000ff7900720b */ /* 0x020fe20003f0d000 */
[----:B------:R-:W-:Y:S01]  /*2210*/  IMAD.IADD R3, R129, 0x1, -R8 ;  /* 0x0000000181037824 */ /* 0x000fe200078e0a08 */
[----:B------:R-:W-:Y:S01]  /*2220*/  BSSY B0, `(.L_x_32) ;  /* 0x00005d3000007945 */ /* 0x000fe20003800000 */
[----:B------:R-:W-:Y:S02]  /*2230*/  IMAD.IADD R0, R132, 0x1, -R7 ;  /* 0x0000000184007824 */ /* 0x000fe400078e0a07 */
[----:B------:R-:W-:Y:S01]  /*2240*/  IMAD.IADD R143, R139, 0x1, R11 ;  /* 0x000000018b8f7824 */ /* 0x000fe200078e020b */
[----:B------:R-:W-:-:S04]  /*2250*/  ISETP.GT.AND P2, PT, R3, RZ, PT ;  /* 0x000000ff0300720c */ /* 0x000fc80003f44270 */
[----:B------:R-:W-:-:S03]  /*2260*/  ISETP.GT.AND P1, PT, R0, RZ, P2 ;  /* 0x000000ff0000720c */ /* 0x000fc60001724270 */
[----:B------:R-:W-:Y:S10]  /*2270*/  @!P0 BRA `(.L_x_33) ;  /* 0x00000040005c8947 */ /* 0x000ff40003800000 */
[----:B------:R-:W0:Y:S01]  /*2280*/  LDC.64 R10, c[0x0][0x5b8] ;  /* 0x00016e00ff0a7b82 */ /* 0x000e220000000a00 */
[----:B------:R-:W-:-:S07]  /*2290*/  ULDC.64 UR4, c[0x0][0x5c0] ;  /* 0x0001700000047ab9 */ /* 0x000fce0000000a00 */
[----:B------:R-:W1:Y:S08]  /*22a0*/  LDC.64 R140, c[0x0][0x5b0] ;  /* 0x00016c00ff8c7b82 */ /* 0x000e700000000a00 */
[----:B------:R-:W2:Y:S01]  /*22b0*/  LDC.64 R12, c[0x0][0x5a8] ;  /* 0x00016a00ff0c7b82 */ /* 0x000ea20000000a00 */
[-C--:B0-----:R-:W-:Y:S02]  /*22c0*/  IMAD R6, R15, R10.reuse, RZ ;  /* 0x0000000a0f067224 */ /* 0x081fe400078e02ff */
[----:B------:R-:W-:-:S04]  /*22d0*/  IMAD.WIDE.U32 R4, R19, R10, R124 ;  /* 0x0000000a13047225 */ /* 0x000fc800078e007c */
[----:B------:R-:W-:Y:S01]  /*22e0*/  IMAD R135, R19, R11, R6 ;  /* 0x0000000b13877224 */ /* 0x000fe200078e0206 */
[----:B------:R-:W-:Y:S01]  /*22f0*/  IADD3 R14, P0, R8, R4, RZ ;  /* 0x00000004080e7210 */ /* 0x000fe20007f1e0ff */
[----:B-1----:R-:W-:-:S03]  /*2300*/  IMAD R4, R137, R140, RZ ;  /* 0x0000008c89047224 */ /* 0x002fc600078e02ff */
[----:B------:R-:W-:Y:S01]  /*2310*/  IADD3.X R15, R9, R5, R135, P0, !PT ;  /* 0x00000005090f7210 */ /* 0x000fe200007fe487 */
[C---:B------:R-:W-:Y:S02]  /*2320*/  IMAD R139, R136.reuse, R141, R4 ;  /* 0x0000008d888b7224 */ /* 0x040fe400078e0204 */
[----:B------:R-:W-:-:S04]  /*2330*/  IMAD.WIDE.U32 R4, R136, R140, R14 ;  /* 0x0000008c88047225 */ /* 0x000fc800078e000e */
[----:B------:R-:W-:Y:S01]  /*2340*/  IMAD.IADD R5, R5, 0x1, R139 ;  /* 0x0000000105057824 */ /* 0x000fe200078e028b */
[----:B--2---:R-:W-:-:S04]  /*2350*/  LEA R6, P0, R4, R12, 0x1 ;  /* 0x0000000c04067211 */ /* 0x004fc800078008ff */
[----:B------:R-:W-:-:S05]  /*2360*/  LEA.HI.X R7, R4, R13, R5, 0x1, P0 ;  /* 0x0000000d04077211 */ /* 0x000fca00000f0c05 */
[----:B------:R0:W2:Y:S01]  /*2370*/  @P1 LDG.E.LTC128B.U16 R11, desc[UR36][R6.64] ;  /* 0x00000024060b1981 */ /* 0x0000a2000c1e1520 */
[----:B------:R-:W-:Y:S01]  /*2380*/  IMAD.WIDE.U32 R4, R136, R140, R8 ;  /* 0x0000008c88047225 */ /* 0x000fe200078e0008 */
[----:B------:R-:W-:Y:S02]  /*2390*/  BSSY B1, `(.L_x_34) ;  /* 0x0000014000017945 */ /* 0x000fe40003800000 */
[----:B------:R-:W-:-:S04]  /*23a0*/  IADD3 R20, P0, R124, R4, RZ ;  /* 0x000000047c147210 */ /* 0x000fc80007f1e0ff */
[----:B------:R-:W-:-:S03]  /*23b0*/  IADD3.X R21, R125, R139, R5, P0, !PT ;  /* 0x0000008b7d157210 */ /* 0x000fc600007fe405 */
[----:B------:R-:W-:-:S04]  /*23c0*/  IMAD.WIDE.U32 R20, R19, R10, R20 ;  /* 0x0000000a13147225 */ /* 0x000fc800078e0014 */
[----:B0-----:R-:W-:Y:S01]  /*23d0*/  IMAD.IADD R7, R135, 0x1, R21 ;  /* 0x0000000187077824 */ /* 0x001fe200078e0215 */
[----:B------:R-:W-:Y:S02]  /*23e0*/  LEA R6, P4, R20, R12, 0x1 ;  /* 0x0000000c14067211 */ /* 0x000fe400078808ff */
[----:B------:R-:W-:Y:S02]  /*23f0*/  SHF.L.U64.HI R21, R140, 0x3, R141 ;  /* 0x000000038c157819 */ /* 0x000fe4000001028d */
[----:B------:R-:W-:Y:S01]  /*2400*/  LEA.HI.X R7, R20, R13, R7, 0x1, P4 ;  /* 0x0000000d14077211 */ /* 0x000fe200020f0c07 */
[----:B------:R-:W-:Y:S02]  /*2410*/  IMAD.SHL.U32 R20, R140, 0x8, RZ ;  /* 0x000000088c147824 */ /* 0x000fe400078e00ff */
[----:B--2---:R-:W-:-:S05]  /*2420*/  HADD2.F32 R4, -RZ, R11.H0_H0 ;  /* 0x2000000bff047230 */ /* 0x004fca0000004100 */
[----:B------:R-:W-:Y:S01]  /*2430*/  FMUL R5, R4, R121 ;  /* 0x0000007904057220 */ /* 0x000fe20000400000 */
[----:B------:R-:W-:-:S03]  /*2440*/  LEA R4, P0, R138, UR4, 0x1 ;  /* 0x000000048a047c11 */ /* 0x000fc6000f8008ff */
[----:B------:R-:W-:Y:S01]  /*2450*/  FFMA R24, R24, R120, R5 ;  /* 0x0000007818187223 */ /* 0x000fe20000000005 */
[----:B------:R-:W-:Y:S02]  /*2460*/  LEA.HI.X R5, R138, UR5, R143, 0x1, P0 ;  /* 0x000000058a057c11 */ /* 0x000fe400080f0c8f */
[----:B------:R-:W-:Y:S02]  /*2470*/  ISETP.GT.AND P0, PT, R3, 0x1, PT ;  /* 0x000000010300780c */ /* 0x000fe40003f04270 */
[----:B------:R-:W-:Y:S02]  /*2480*/  F2FP.F16.F32.PACK_AB R24, RZ, R24 ;  /* 0x00000018ff18723e */ /* 0x000fe400000000ff */
[----:B------:R-:W-:-:S03]  /*2490*/  ISETP.GT.AND P3, PT, R0, RZ, P0 ;  /* 0x000000ff0000720c */ /* 0x000fc60000764270 */
[----:B------:R0:W-:Y:S10]  /*24a0*/  @P1 STG.E.U16 desc[UR36][R4.64], R24 ;  /* 0x0000001804001986 */ /* 0x0001f4000c101524 */
[----:B------:R-:W-:Y:S05]  /*24b0*/  @!P3 BRA `(.L_x_35) ;  /* 0x000000000004b947 */ /* 0x000fea0003800000 */
[----:B------:R1:W5:Y:S02]  /*24c0*/  LDG.E.LTC128B.U16 R11, desc[UR36][R6.64+0x2] ;  /* 0x00000224060b7981 */ /* 0x000364000c1e1520 */
.L_x_35:
[----:B------:R-:W-:Y:S05]  /*24d0*/  BSYNC B1 ;  /* 0x0000000000017941 */ /* 0x000fea0003800000 */
.L_x_34:
[----:B-----5:R-:W-:Y:S01]  /*24e0*/  HADD2.F32 R18, -RZ, R11.H0_H0 ;  /* 0x2000000bff127230 */ /* 0x020fe20000004100 */
[----:B------:R-:W-:Y:S01]  /*24f0*/  ISETP.GT.AND P2, PT, R0, 0x8, P2 ;  /* 0x000000080000780c */ /* 0x000fe20001744270 */
[----:B------:R-:W-:-:S04]  /*2500*/  IMAD.WIDE.U32 R20, R136, R140, R20 ;  /* 0x0000008c88147225 */ /* 0x000fc800078e0014 */
[----:B------:R-:W-:Y:S01]  /*2510*/  FMUL R18, R18, R121 ;  /* 0x0000007912127220 */ /* 0x000fe20000400000 */
[----:B------:R-:W-:Y:S01]  /*2520*/  IMAD.IADD R139, R139, 0x1, R21 ;  /* 0x000000018b8b7824 */ /* 0x000fe200078e0215 */
[----:B------:R-:W-:Y:S02]  /*2530*/  IADD3 R21, P1, R14, R20, RZ ;  /* 0x000000140e157210 */ /* 0x000fe40007f3e0ff */
[----:B------:R-:W-:-:S03]  /*2540*/  FFMA R18, R25, R120, R18 ;  /* 0x0000007819127223 */ /* 0x000fc60000000012 */
[----:B------:R-:W-:Y:S01]  /*2550*/  IMAD.X R22, R139, 0x1, R15, P1 ;  /* 0x000000018b167824 */ /* 0x000fe200008e060f */
[C---:B------:R-:W-:Y:S02]  /*2560*/  LEA R14, P1, R21.reuse, R12, 0x1 ;  /* 0x0000000c150e7211 */ /* 0x040fe400078208ff */
[----:B------:R-:W-:Y:S02]  /*2570*/  F2FP.F16.F32.PACK_AB R18, RZ, R18 ;  /* 0x00000012ff12723e */ /* 0x000fe400000000ff */
[--C-:B------:R-:W-:Y:S02]  /*2580*/  LEA.HI.X R15, R21, R13, R22.reuse, 0x1, P1 ;  /* 0x0000000d150f7211 */ /* 0x100fe400008f0c16 */
[----:B------:R-:W-:Y:S02]  /*2590*/  PRMT R22, R18, 0x7610, R22 ;  /* 0x0000761012167816 */ /* 0x000fe40000000016 */
[----:B------:R-:W-:-:S03]  /*25a0*/  PRMT R21, R11, 0x7610, R21 ;  /* 0x000076100b157816 */ /* 0x000fc60000000015 */
[----:B------:R2:W-:Y:S04]  /*25b0*/  @P3 STG.E.U16 desc[UR36][R4.64+0x2], R22 ;  /* 0x0000021604003986 */ /* 0x0005e8000c101524 */
[----:B------:R-:W3:Y:S01]  /*25c0*/  @P2 LDG.E.LTC128B.U16 R21, desc[UR36][R14.64] ;  /* 0x000000240e152981 */ /* 0x000ee2000c1e1520 */
[----:B------:R-:W-:Y:S01]  /*25d0*/  IADD3 R8, P1, P3, R124, R20, R8 ;  /* 0x000000147c087210 */ /* 0x000fe20007b3e008 */
[----:B------:R-:W-:Y:S01]  /*25e0*/  BSSY B1, `(.L_x_36) ;  /* 0x0000011000017945 */ /* 0x000fe20003800000 */
[----:B------:R-:W-:Y:S02]  /*25f0*/  SHF.L.U64.HI R25, R128, 0x1, R127 ;  /* 0x0000000180197819 */ /* 0x000fe4000001027f */
[----:B------:R-:W-:Y:S02]  /*2600*/  IADD3.X R9, R125, R139, R9, P1, P3 ;  /* 0x0000008b7d097210 */ /* 0x000fe40000fe6409 */
[----:B------:R-:W-:Y:S01]  /*2610*/  ISETP.GT.AND P0, PT, R0, 0x8, P0 ;  /* 0x000000080000780c */ /* 0x000fe20000704270 */
[----:B---3--:R-:W-:-:S05]  /*2620*/  HADD2.F32 R18, -RZ, R21.H0_H0 ;  /* 0x20000015ff127230 */ /* 0x008fca0000004100 */
[----:B------:R-:W-:Y:S01]  /*2630*/  FMUL R11, R18, R121 ;  /* 0x00000079120b7220 */ /* 0x000fe20000400000 */
[----:B------:R-:W-:Y:S01]  /*2640*/  IMAD.WIDE.U32 R18, R19, R10, R8 ;  /* 0x0000000a13127225 */ /* 0x000fe200078e0008 */
[----:B------:R-:W-:-:S03]  /*2650*/  LEA R10, P1, R128, R4, 0x1 ;  /* 0x00000004800a7211 */ /* 0x000fc600078208ff */
[----:B------:R-:W-:Y:S01]  /*2660*/  FFMA R11, R26, R120, R11 ;  /* 0x000000781a0b7223 */ /* 0x000fe2000000000b */
[----:B------:R-:W-:Y:S01]  /*2670*/  IMAD.IADD R9, R135, 0x1, R19 ;  /* 0x0000000187097824 */ /* 0x000fe200078e0213 */
[----:B------:R-:W-:-:S03]  /*2680*/  LEA R8, P3, R18, R12, 0x1 ;  /* 0x0000000c12087211 */ /* 0x000fc600078608ff */
[----:B------:R-:W-:Y:S01]  /*2690*/  F2FP.F16.F32.PACK_AB R12, RZ, R11 ;  /* 0x0000000bff0c723e */ /* 0x000fe200000000ff */
[----:B------:R-:W-:Y:S01]  /*26a0*/  IMAD.X R11, R25, 0x1, R5, P1 ;  /* 0x00000001190b7824 */ /* 0x000fe200008e0605 */
[----:B------:R-:W-:-:S04]  /*26b0*/  LEA.HI.X R9, R18, R13, R9, 0x1, P3 ;  /* 0x0000000d12097211 */ /* 0x000fc800018f0c09 */
[----:B------:R2:W-:Y:S01]  /*26c0*/  @P2 STG.E.U16 desc[UR36][R10.64], R12 ;  /* 0x0000000c0a002986 */ /* 0x0005e2000c101524 */
[----:B------:R-:W-:Y:S05]  /*26d0*/  @!P0 BRA `(.L_x_37) ;  /* 0x0000000000048947 */ /* 0x000fea0003800000 */
[----:B------:R3:W5:Y:S02]  /*26e0*/  LDG.E.LTC128B.U16 R21, desc[UR36][R8.64+0x2] ;  /* 0x0000022408157981 */ /* 0x000764000c1e1520 */
.L_x_37:
[----:B------:R-:W-:Y:S05]  /*26f0*/  BSYNC B1 ;  /* 0x0000000000017941 */ /* 0x000fea0003800000 */
.L_x_36:
[----:B--2--5:R-:W-:Y:S01]  /*2700*/  HADD2.F32 R12, -RZ, R21.H0_H0 ;  /* 0x20000015ff0c7230 */ /* 0x024fe20000004100 */
[----:B------:R-:W-:Y:S01]  /*2710*/  ISETP.GT.AND P1, PT, R3, 0x8, PT ;  /* 0x000000080300780c */ /* 0x000fe20003f24270 */
[----:B------:R-:W-:Y:S03]  /*2720*/  BSSY B1, `(.L_x_38) ;  /* 0x0000008000017945 */ /* 0x000fe60003800000 */
[----:B------:R-:W-:Y:S01]  /*2730*/  FMUL R12, R12, R121 ;  /* 0x000000790c0c7220 */ /* 0x000fe20000400000 */
[----:B------:R-:W-:-:S03]  /*2740*/  ISETP.GT.AND P2, PT, R0, RZ, P1 ;  /* 0x000000ff0000720c */ /* 0x000fc60000f44270 */
[----:B------:R-:W-:-:S05]  /*2750*/  FFMA R12, R27, R120, R12 ;  /* 0x000000781b0c7223 */ /* 0x000fca000000000c */
[----:B------:R-:W-:-:S05]  /*2760*/  F2FP.F16.F32.PACK_AB R12, RZ, R12 ;  /* 0x0000000cff0c723e */ /* 0x000fca00000000ff */
[----:B------:R2:W-:Y:S01]  /*2770*/  @P0 STG.E.U16 desc[UR36][R10.64+0x2], R12 ;  /* 0x0000020c0a000986 */ /* 0x0005e2000c101524 */
[----:B------:R-:W-:Y:S05]  /*2780*/  @!P2 BRA `(.L_x_39) ;  /* 0x000000000004a947 */ /* 0x000fea0003800000 */
[----:B------:R4:W5:Y:S02]  /*2790*/  LDG.E.LTC128B.U16 R21, desc[UR36][R6.64+0x10] ;  /* 0x0000102406157981 */ /* 0x000964000c1e1520 */
.L_x_39:
[----:B------:R-:W-:Y:S05]  /*27a0*/  BSYNC B1 ;  /* 0x0000000000017941 */ /* 0x000fea0003800000 */
.L_x_38:
        /* <DEDUP_REMOVED lines=10> */
.L_x_41:
[----:B------:R-:W-:Y:S05]  /*2850*/  BSYNC B1 ;  /* 0x0000000000017941 */ /* 0x000fea0003800000 */
.L_x_40:
[----:B-----5:R-:W-:Y:S01]  /*2860*/  HADD2.F32 R12, -RZ, R21.H0_H0 ;  /* 0x20000015ff0c7230 */ /* 0x020fe20000004100 */
[----:B------:R-:W-:Y:S01]  /*2870*/  ISETP.GT.AND P1, PT, R0, 0x8, P1 ;  /* 0x000000080000780c */ /* 0x000fe20000f24270 */
[----:B------:R-:W-:Y:S03]  /*2880*/  BSSY B1, `(.L_x_42) ;  /* 0x0000007000017945 */ /* 0x000fe60003800000 */
[----:B------:R-:W-:-:S04]  /*2890*/  FMUL R12, R12, R121 ;  /* 0x000000790c0c7220 */ /* 0x000fc80000400000 */
[----:B------:R-:W-:-:S05]  /*28a0*/  FFMA R12, R29, R120, R12 ;  /* 0x000000781d0c7223 */ /* 0x000fca000000000c */
[----:B------:R-:W-:-:S05]  /*28b0*/  F2FP.F16.F32.PACK_AB R12, RZ, R12 ;  /* 0x0000000cff0c723e */ /* 0x000fca00000000ff */
[----:B------:R0:W-:Y:S01]  /*28c0*/  @P3 STG.E.U16 desc[UR36][R4.64+0x12], R12 ;  /* 0x0000120c04003986 */ /* 0x0001e2000c101524 */
[----:B------:R-:W-:Y:S05]  /*28d0*/  @!P1 BRA `(.L_x_43) ;  /* 0x0000000000049947 */ /* 0x000fea0003800000 */
[----:B------:R0:W5:Y:S02]  /*28e0*/  LDG.E.LTC128B.U16 R21, desc[UR36][R8.64+0x10] ;  /* 0x0000102408157981 */ /* 0x000164000c1e1520 */
.L_x_43:
[----:B------:R-:W-:Y:S05]  /*28f0*/  BSYNC B1 ;  /* 0x0000000000017941 */ /* 0x000fea0003800000 */
.L_x_42:
[----:B0----5:R-:W-:Y:S01]  /*2900*/  HADD2.F32 R12, -RZ, R21.H0_H0 ;  /* 0x20000015ff0c7230 */ /* 0x021fe20000004100 */
[----:B------:R-:W-:Y:S01]  /*2910*/  ISETP.GT.AND P0, PT, R0, 0x8, P0 ;  /* 0x000000080000780c */ /* 0x000fe20000704270 */
[----:B------:R-:W-:Y:S03]  /*2920*/  BSSY B1, `(.L_x_44) ;  /* 0x0000007000017945 */ /* 0x000fe60003800000 */
[----:B--2---:R-:W-:-:S04]  /*2930*/  FMUL R13, R12, R121 ;  /* 0x000000790c0d7220 */ /* 0x004fc80000400000 */
[----:B------:R-:W-:-:S05]  /*2940*/  FFMA R13, R30, R120, R13 ;  /* 0x000000781e0d7223 */ /* 0x000fca000000000d */
[----:B------:R-:W-:-:S05]  /*2950*/  F2FP.F16.F32.PACK_AB R13, RZ, R13 ;  /* 0x0000000dff0d723e */ /* 0x000fca00000000ff */
[----:B------:R0:W-:Y:S01]  /*2960*/  @P1 STG.E.U16 desc[UR36][R10.64+0x10], R13 ;  /* 0x0000100d0a001986 */ /* 0x0001e2000c101524 */
[----:B------:R-:W-:Y:S05]  /*2970*/  @!P0 BRA `(.L_x_45) ;  /* 0x0000000000048947 */ /* 0x000fea0003800000 */
[----:B------:R2:W5:Y:S02]  /*2980*/  LDG.E.LTC128B.U16 R21, desc[UR36][R8.64+0x12] ;  /* 0x0000122408157981 */ /* 0x000564000c1e1520 */
.L_x_45:
[----:B------:R-:W-:Y:S05]  /*2990*/  BSYNC B1 ;  /* 0x0000000000017941 */ /* 0x000fea0003800000 */
.L_x_44:
[----:B-----5:R-:W-:Y:S01]  /*29a0*/  HADD2.F32 R12, -RZ, R21.H0_H0 ;  /* 0x20000015ff0c7230 */ /* 0x020fe20000004100 */
        /* <DEDUP_REMOVED lines=9> */
.L_x_47:
[----:B------:R-:W-:Y:S05]  /*2a40*/  BSYNC B1 ;  /* 0x0000000000017941 */ /* 0x000fea0003800000 */
.L_x_46:
[----:B0----5:R-:W-:Y:S01]  /*2a50*/  HADD2.F32 R12, -RZ, R21.H0_H0 ;  /* 0x20000015ff0c7230 */ /* 0x021fe20000004100 */
        /* <DEDUP_REMOVED lines=9> */
.L_x_49:
[----:B------:R-:W-:Y:S05]  /*2af0*/  BSYNC B1 ;  /* 0x0000000000017941 */ /* 0x000fea0003800000 */
.L_x_48:
        /* <DEDUP_REMOVED lines=9> */
.L_x_51:
[----:B------:R-:W-:Y:S05]  /*2b90*/  BSYNC B1 ;  /* 0x0000000000017941 */ /* 0x000fea0003800000 */
.L_x_50:
[----:B0----5:R-:W-:Y:S01]  /*2ba0*/  HADD2.F32 R12, -RZ, R21.H0_H0 ;  /* 0x20000015ff0c7230 */ /* 0x021fe20000004100 */
        /* <DEDUP_REMOVED lines=8> */
.L_x_53:
[----:B------:R-:W-:Y:S05]  /*2c30*/  BSYNC B1 ;  /* 0x0000000000017941 */ /* 0x000fea0003800000 */
.L_x_52:
        /* <DEDUP_REMOVED lines=10> */
.L_x_55:
[----:B------:R-:W-:Y:S05]  /*2ce0*/  BSYNC B1 ;  /* 0x0000000000017941 */ /* 0x000fea0003800000 */
.L_x_54:
        /* <DEDUP_REMOVED lines=10> */
.L_x_57:
[----:B------:R-:W-:Y:S05]  /*2d90*/  BSYNC B1 ;  /* 0x0000000000017941 */ /* 0x000fea0003800000 */
.L_x_56:
        /* <DEDUP_REMOVED lines=9> */
.L_x_59:
[----:B------:R-:W-:Y:S05]  /*2e30*/  BSYNC B1 ;  /* 0x0000000000017941 */ /* 0x000fea0003800000 */
.L_x_58:
        /* <DEDUP_REMOVED lines=9> */
.L_x_61:
[----:B------:R-:W-:Y:S05]  /*2ed0*/  BSYNC B1 ;  /* 0x0000000000017941 */ /* 0x000fea0003800000 */
.L_x_60:
        /* <DEDUP_REMOVED lines=10> */
.L_x_63:
[----:B------:R-:W-:Y:S05]  /*2f80*/  BSYNC B1 ;  /* 0x0000000000017941 */ /* 0x000fea0003800000 */
.L_x_62:
        /* <DEDUP_REMOVED lines=10> */
.L_x_65:
[----:B------:R-:W-:Y:S05]  /*3030*/  BSYNC B1 ;  /* 0x0000000000017941 */ /* 0x000fea0003800000 */
.L_x_64:
        /* <DEDUP_REMOVED lines=9> */
.L_x_67:
[----:B------:R-:W-:Y:S05]  /*30d0*/  BSYNC B1 ;  /* 0x0000000000017941 */ /* 0x000fea0003800000 */
.L_x_66:
        /* <DEDUP_REMOVED lines=9> */
.L_x_69:
[----:B------:R-:W-:Y:S05]  /*3170*/  BSYNC B1 ;  /* 0x0000000000017941 */ /* 0x000fea0003800000 */
.L_x_68:
        /* <DEDUP_REMOVED lines=10> */
.L_x_71:
[----:B------:R-:W-:Y:S05]  /*3220*/  BSYNC B1 ;  /* 0x0000000000017941 */ /* 0x000fea0003800000 */
.L_x_70:
        /* <DEDUP_REMOVED lines=10> */
.L_x_73:
[----:B------:R-:W-:Y:S05]  /*32d0*/  BSYNC B1 ;  /* 0x0000000000017941 */ /* 0x000fea0003800000 */
.L_x_72:
        /* <DEDUP_REMOVED lines=9> */
.L_x_75:
[----:B------:R-:W-:Y:S05]  /*3370*/  BSYNC B1 ;  /* 0x0000000000017941 */ /* 0x000fea0003800000 */
.L_x_74:
        /* <DEDUP_REMOVED lines=9> */
.L_x_77:
[----:B------:R-:W-:Y:S05]  /*3410*/  BSYNC B1 ;  /* 0x0000000000017941 */ /* 0x000fea0003800000 */
.L_x_76:
        /* <DEDUP_REMOVED lines=10> */
.L_x_79:
[----:B------:R-:W-:Y:S05]  /*34c0*/  BSYNC B1 ;  /* 0x0000000000017941 */ /* 0x000fea0003800000 */
.L_x_78:
        /* <DEDUP_REMOVED lines=10> */
.L_x_81:
[----:B------:R-:W-:Y:S05]  /*3570*/  BSYNC B1 ;  /* 0x0000000000017941 */ /* 0x000fea0003800000 */
.L_x_80:
        /* <DEDUP_REMOVED lines=9> */
.L_x_83:
[----:B------:R-:W-:Y:S05]  /*3610*/  BSYNC B1 ;  /* 0x0000000000017941 */ /* 0x000fea0003800000 */
.L_x_82:
        /* <DEDUP_REMOVED lines=9> */
.L_x_85:
[----:B------:R-:W-:Y:S05]  /*36b0*/  BSYNC B1 ;  /* 0x0000000000017941 */ /* 0x000fea0003800000 */
.L_x_84:
        /* <DEDUP_REMOVED lines=10> */
.L_x_87:
[----:B------:R-:W-:Y:S05]  /*3760*/  BSYNC B1 ;  /* 0x0000000000017941 */ /* 0x000fea0003800000 */
.L_x_86:
        /* <DEDUP_REMOVED lines=10> */
.L_x_89:
[----:B------:R-:W-:Y:S05]  /*3810*/  BSYNC B1 ;  /* 0x0000000000017941 */ /* 0x000fea0003800000 */
.L_x_88:
        /* <DEDUP_REMOVED lines=9> */
.L_x_91:
[----:B------:R-:W-:Y:S05]  /*38b0*/  BSYNC B1 ;  /* 0x0000000000017941 */ /* 0x000fea0003800000 */
.L_x_90:
        /* <DEDUP_REMOVED lines=9> */
.L_x_93:
[----:B------:R-:W-:Y:S05]  /*3950*/  BSYNC B1 ;  /* 0x0000000000017941 */ /* 0x000fea0003800000 */
.L_x_92:
        /* <DEDUP_REMOVED lines=10> */
.L_x_95:
[----:B------:R-:W-:Y:S05]  /*3a00*/  BSYNC B1 ;  /* 0x0000000000017941 */ /* 0x000fea0003800000 */
.L_x_94:
        /* <DEDUP_REMOVED lines=10> */
.L_x_97:
[----:B------:R-:W-:Y:S05]  /*3ab0*/  BSYNC B1 ;  /* 0x0000000000017941 */ /* 0x000fea0003800000 */
.L_x_96:
        /* <DEDUP_REMOVED lines=9> */
.L_x_99:
[----:B------:R-:W-:Y:S05]  /*3b50*/  BSYNC B1 ;  /* 0x0000000000017941 */ /* 0x000fea0003800000 */
.L_x_98:
        /* <DEDUP_REMOVED lines=9> */
.L_x_101:
[----:B------:R-:W-:Y:S05]  /*3bf0*/  BSYNC B1 ;  /* 0x0000000000017941 */ /* 0x000fea0003800000 */
.L_x_100:
        /* <DEDUP_REMOVED lines=10> */
.L_x_103:
[----:B------:R-:W-:Y:S05]  /*3ca0*/  BSYNC B1 ;  /* 0x0000000000017941 */ /* 0x000fea0003800000 */
.L_x_102:
        /* <DEDUP_REMOVED lines=10> */
.L_x_105:
[----:B------:R-:W-:Y:S05]  /*3d50*/  BSYNC B1 ;  /* 0x0000000000017941 */ /* 0x000fea0003800000 */
.L_x_104:
        /* <DEDUP_REMOVED lines=9> */
.L_x_107:
[----:B------:R-:W-:Y:S05]  /*3df0*/  BSYNC B1 ;  /* 0x0000000000017941 */ /* 0x000fea0003800000 */
.L_x_106:
        /* <DEDUP_REMOVED lines=9> */
.L_x_109:
[----:B------:R-:W-:Y:S05]  /*3e90*/  BSYNC B1 ;  /* 0x0000000000017941 */ /* 0x000fea0003800000 */
.L_x_108:
        /* <DEDUP_REMOVED lines=10> */
.L_x_111:
[----:B------:R-:W-:Y:S05]  /*3f40*/  BSYNC B1 ;  /* 0x0000000000017941 */ /* 0x000fea0003800000 */
.L_x_110:
        /* <DEDUP_REMOVED lines=10> */
.L_x_113:
[----:B------:R-:W-:Y:S05]  /*3ff0*/  BSYNC B1 ;  /* 0x0000000000017941 */ /* 0x000fea0003800000 */
.L_x_112:
        /* <DEDUP_REMOVED lines=9> */
.L_x_115:
[----:B------:R-:W-:Y:S05]  /*4090*/  BSYNC B1 ;  /* 0x0000000000017941 */ /* 0x000fea0003800000 */
.L_x_114:
        /* <DEDUP_REMOVED lines=9> */
.L_x_117:
[----:B------:R-:W-:Y:S05]  /*4130*/  BSYNC B1 ;  /* 0x0000000000017941 */ /* 0x000fea0003800000 */
.L_x_116:
        /* <DEDUP_REMOVED lines=10> */
.L_x_119:
[----:B------:R-:W-:Y:S05]  /*41e0*/  BSYNC B1 ;  /* 0x0000000000017941 */ /* 0x000fea0003800000 */
.L_x_118:
        /* <DEDUP_REMOVED lines=10> */
.L_x_121:
[----:B------:R-:W-:Y:S05]  /*4290*/  BSYNC B1 ;  /* 0x0000000000017941 */ /* 0x000fea0003800000 */
.L_x_120:
        /* <DEDUP_REMOVED lines=9> */
.L_x_123:
[----:B------:R-:W-:Y:S05]  /*4330*/  BSYNC B1 ;  /* 0x0000000000017941 */ /* 0x000fea0003800000 */
.L_x_122:
        /* <DEDUP_REMOVED lines=9> */
.L_x_125:
[----:B------:R-:W-:Y:S05]  /*43d0*/  BSYNC B1 ;  /* 0x0000000000017941 */ /* 0x000fea0003800000 */
.L_x_124:
        /* <DEDUP_REMOVED lines=10> */
.L_x_127:
[----:B------:R-:W-:Y:S05]  /*4480*/  BSYNC B1 ;  /* 0x0000000000017941 */ /* 0x000fea0003800000 */
.L_x_126:
        /* <DEDUP_REMOVED lines=10> */
.L_x_129:
[----:B------:R-:W-:Y:S05]  /*4530*/  BSYNC B1 ;  /* 0x0000000000017941 */ /* 0x000fea0003800000 */
.L_x_128:
        /* <DEDUP_REMOVED lines=9> */
.L_x_131:
[----:B------:R-:W-:Y:S05]  /*45d0*/  BSYNC B1 ;  /* 0x0000000000017941 */ /* 0x000fea0003800000 */
.L_x_130:
        /* <DEDUP_REMOVED lines=9> */
.L_x_133:
[----:B------:R-:W-:Y:S05]  /*4670*/  BSYNC B1 ;  /* 0x0000000000017941 */ /* 0x000fea0003800000 */
.L_x_132:
        /* <DEDUP_REMOVED lines=10> */
.L_x_135:
[----:B------:R-:W-:Y:S05]  /*4720*/  BSYNC B1 ;  /* 0x0000000000017941 */ /* 0x000fea0003800000 */
.L_x_134:
        /* <DEDUP_REMOVED lines=10> */
.L_x_137:
[----:B------:R-:W-:Y:S05]  /*47d0*/  BSYNC B1 ;  /* 0x0000000000017941 */ /* 0x000fea0003800000 */
.L_x_136:
        /* <DEDUP_REMOVED lines=9> */
.L_x_139:
[----:B------:R-:W-:Y:S05]  /*4870*/  BSYNC B1 ;  /* 0x0000000000017941 */ /* 0x000fea0003800000 */
.L_x_138:
        /* <DEDUP_REMOVED lines=9> */
.L_x_141:
[----:B------:R-:W-:Y:S05]  /*4910*/  BSYNC B1 ;  /* 0x0000000000017941 */ /* 0x000fea0003800000 */
.L_x_140:
        /* <DEDUP_REMOVED lines=10> */
.L_x_143:
[----:B------:R-:W-:Y:S05]  /*49c0*/  BSYNC B1 ;  /* 0x0000000000017941 */ /* 0x000fea0003800000 */
.L_x_142:
        /* <DEDUP_REMOVED lines=10> */
.L_x_145:
[----:B------:R-:W-:Y:S05]  /*4a70*/  BSYNC B1 ;  /* 0x0000000000017941 */ /* 0x000fea0003800000 */
.L_x_144:
        /* <DEDUP_REMOVED lines=9> */
.L_x_147:
[----:B------:R-:W-:Y:S05]  /*4b10*/  BSYNC B1 ;  /* 0x0000000000017941 */ /* 0x000fea0003800000 */
.L_x_146:
        /* <DEDUP_REMOVED lines=9> */
.L_x_149:
[----:B------:R-:W-:Y:S05]  /*4bb0*/  BSYNC B1 ;  /* 0x0000000000017941 */ /* 0x000fea0003800000 */
.L_x_148:
        /* <DEDUP_REMOVED lines=10> */
.L_x_151:
[----:B------:R-:W-:Y:S05]  /*4c60*/  BSYNC B1 ;  /* 0x0000000000017941 */ /* 0x000fea0003800000 */
.L_x_150:
        /* <DEDUP_REMOVED lines=10> */
.L_x_153:
[----:B------:R-:W-:Y:S05]  /*4d10*/  BSYNC B1 ;  /* 0x0000000000017941 */ /* 0x000fea0003800000 */
.L_x_152:
        /* <DEDUP_REMOVED lines=9> */
.L_x_155:
[----:B------:R-:W-:Y:S05]  /*4db0*/  BSYNC B1 ;  /* 0x0000000000017941 */ /* 0x000fea0003800000 */
.L_x_154:
        /* <DEDUP_REMOVED lines=9> */
.L_x_157:
[----:B------:R-:W-:Y:S05]  /*4e50*/  BSYNC B1 ;  /* 0x0000000000017941 */ /* 0x000fea0003800000 */
.L_x_156:
        /* <DEDUP_REMOVED lines=10> */
.L_x_159:
[----:B------:R-:W-:Y:S05]  /*4f00*/  BSYNC B1 ;  /* 0x0000000000017941 */ /* 0x000fea0003800000 */
.L_x_158:
        /* <DEDUP_REMOVED lines=10> */
.L_x_161:
[----:B------:R-:W-:Y:S05]  /*4fb0*/  BSYNC B1 ;  /* 0x0000000000017941 */ /* 0x000fea0003800000 */
.L_x_160:
        /* <DEDUP_REMOVED lines=9> */
.L_x_163:
[----:B------:R-:W-:Y:S05]  /*5050*/  BSYNC B1 ;  /* 0x0000000000017941 */ /* 0x000fea0003800000 */
.L_x_162:
        /* <DEDUP_REMOVED lines=9> */
.L_x_165:
[----:B------:R-:W-:Y:S05]  /*50f0*/  BSYNC B1 ;  /* 0x0000000000017941 */ /* 0x000fea0003800000 */
.L_x_164:
        /* <DEDUP_REMOVED lines=10> */
.L_x_167:
[----:B------:R-:W-:Y:S05]  /*51a0*/  BSYNC B1 ;  /* 0x0000000000017941 */ /* 0x000fea0003800000 */
.L_x_166:
        /* <DEDUP_REMOVED lines=10> */
.L_x_169:
[----:B------:R-:W-:Y:S05]  /*5250*/  BSYNC B1 ;  /* 0x0000000000017941 */ /* 0x000fea0003800000 */
.L_x_168:
        /* <DEDUP_REMOVED lines=9> */
.L_x_171:
[----:B------:R-:W-:Y:S05]  /*52f0*/  BSYNC B1 ;  /* 0x0000000000017941 */ /* 0x000fea0003800000 */
.L_x_170:
        /* <DEDUP_REMOVED lines=9> */
.L_x_173:
[----:B------:R-:W-:Y:S05]  /*5390*/  BSYNC B1 ;  /* 0x0000000000017941 */ /* 0x000fea0003800000 */
.L_x_172:
        /* <DEDUP_REMOVED lines=10> */
.L_x_175:
[----:B------:R-:W-:Y:S05]  /*5440*/  BSYNC B1 ;  /* 0x0000000000017941 */ /* 0x000fea0003800000 */
.L_x_174:
        /* <DEDUP_REMOVED lines=10> */
.L_x_177:
[----:B------:R-:W-:Y:S05]  /*54f0*/  BSYNC B1 ;  /* 0x0000000000017941 */ /* 0x000fea0003800000 */
.L_x_176:
        /* <DEDUP_REMOVED lines=9> */
.L_x_179:
[----:B------:R-:W-:Y:S05]  /*5590*/  BSYNC B1 ;  /* 0x0000000000017941 */ /* 0x000fea0003800000 */
.L_x_178:
        /* <DEDUP_REMOVED lines=9> */
.L_x_181:
[----:B------:R-:W-:Y:S05]  /*5630*/  BSYNC B1 ;  /* 0x0000000000017941 */ /* 0x000fea0003800000 */
.L_x_180:
        /* <DEDUP_REMOVED lines=10> */
.L_x_183:
[----:B------:R-:W-:Y:S05]  /*56e0*/  BSYNC B1 ;  /* 0x0000000000017941 */ /* 0x000fea0003800000 */
.L_x_182:
        /* <DEDUP_REMOVED lines=10> */
.L_x_185:
[----:B------:R-:W-:Y:S05]  /*5790*/  BSYNC B1 ;  /* 0x0000000000017941 */ /* 0x000fea0003800000 */
.L_x_184:
        /* <DEDUP_REMOVED lines=9> */
.L_x_187:
[----:B------:R-:W-:Y:S05]  /*5830*/  BSYNC B1 ;  /* 0x0000000000017941 */ /* 0x000fea0003800000 */
.L_x_186:
        /* <DEDUP_REMOVED lines=9> */
.L_x_189:
[----:B------:R-:W-:Y:S05]  /*58d0*/  BSYNC B1 ;  /* 0x0000000000017941 */ /* 0x000fea0003800000 */
.L_x_188:
        /* <DEDUP_REMOVED lines=10> */
.L_x_191:
[----:B------:R-:W-:Y:S05]  /*5980*/  BSYNC B1 ;  /* 0x0000000000017941 */ /* 0x000fea0003800000 */
.L_x_190:
        /* <DEDUP_REMOVED lines=10> */
.L_x_193:
[----:B------:R-:W-:Y:S05]  /*5a30*/  BSYNC B1 ;  /* 0x0000000000017941 */ /* 0x000fea0003800000 */
.L_x_192:
        /* <DEDUP_REMOVED lines=9> */
.L_x_195:
[----:B------:R-:W-:Y:S05]  /*5ad0*/  BSYNC B1 ;  /* 0x0000000000017941 */ /* 0x000fea0003800000 */
.L_x_194:
        /* <DEDUP_REMOVED lines=9> */
.L_x_197:
[----:B------:R-:W-:Y:S05]  /*5b70*/  BSYNC B1 ;  /* 0x0000000000017941 */ /* 0x000fea0003800000 */
.L_x_196:
        /* <DEDUP_REMOVED lines=10> */
.L_x_199:
[----:B------:R-:W-:Y:S05]  /*5c20*/  BSYNC B1 ;  /* 0x0000000000017941 */ /* 0x000fea0003800000 */
.L_x_198:
        /* <DEDUP_REMOVED lines=10> */
.L_x_201:
[----:B------:R-:W-:Y:S05]  /*5cd0*/  BSYNC B1 ;  /* 0x0000000000017941 */ /* 0x000fea0003800000 */
.L_x_200:
        /* <DEDUP_REMOVED lines=9> */
.L_x_203:
[----:B------:R-:W-:Y:S05]  /*5d70*/  BSYNC B1 ;  /* 0x0000000000017941 */ /* 0x000fea0003800000 */
.L_x_202:
        /* <DEDUP_REMOVED lines=9> */
.L_x_205:
[----:B------:R-:W-:Y:S05]  /*5e10*/  BSYNC B1 ;  /* 0x0000000000017941 */ /* 0x000fea0003800000 */
.L_x_204:
        /* <DEDUP_REMOVED lines=10> */
.L_x_207:
[----:B------:R-:W-:Y:S05]  /*5ec0*/  BSYNC B1 ;  /* 0x0000000000017941 */ /* 0x000fea0003800000 */
.L_x_206:
        /* <DEDUP_REMOVED lines=10> */
.L_x_209:
[----:B------:R-:W-:Y:S05]  /*5f70*/  BSYNC B1 ;  /* 0x0000000000017941 */ /* 0x000fea0003800000 */
.L_x_208:
        /* <DEDUP_REMOVED lines=9> */
.L_x_211:
[----:B------:R-:W-:Y:S05]  /*6010*/  BSYNC B1 ;  /* 0x0000000000017941 */ /* 0x000fea0003800000 */
.L_x_210:
        /* <DEDUP_REMOVED lines=9> */
.L_x_213:
[----:B------:R-:W-:Y:S05]  /*60b0*/  BSYNC B1 ;  /* 0x0000000000017941 */ /* 0x000fea0003800000 */
.L_x_212:
        /* <DEDUP_REMOVED lines=10> */
.L_x_215:
[----:B------:R-:W-:Y:S05]  /*6160*/  BSYNC B1 ;  /* 0x0000000000017941 */ /* 0x000fea0003800000 */
.L_x_214:
        /* <DEDUP_REMOVED lines=10> */
.L_x_217:
[----:B------:R-:W-:Y:S05]  /*6210*/  BSYNC B1 ;  /* 0x0000000000017941 */ /* 0x000fea0003800000 */
.L_x_216:
[----:B01--45:R-:W-:Y:S01]  /*6220*/  HADD2.F32 R6, -RZ, R21.H0_H0 ;  /* 0x20000015ff067230 */ /* 0x033fe20000004100 */
        /* <DEDUP_REMOVED lines=8> */
.L_x_219:
[----:B------:R-:W-:Y:S05]  /*62b0*/  BSYNC B1 ;  /* 0x0000000000017941 */ /* 0x000fea0003800000 */
.L_x_218:
[----:B0----5:R-:W-:Y:S01]  /*62c0*/  HADD2.F32 R4, -RZ, R21.H0_H0 ;  /* 0x20000015ff047230 */ /* 0x021fe20000004100 */
[----:B------:R-:W-:Y:S01]  /*62d0*/  ISETP.GT.AND P0, PT, R0, 0x8, P0 ;  /* 0x000000080000780c */ /* 0x000fe20000704270 */
[----:B------:R-:W-:Y:S01]  /*62e0*/  @P1 IMAD.MOV.U32 R5, RZ, RZ, R11 ;  /* 0x000000ffff051224 */ /* 0x000fe200078e000b */
[----:B------:R-:W-:Y:S02]  /*62f0*/  BSSY B1, `(.L_x_220) ;  /* 0x0000008000017945 */ /* 0x000fe40003800000 */
[----:B------:R-:W-:Y:S01]  /*6300*/  FMUL R3, R4, R121 ;  /* 0x0000007904037220 */ /* 0x000fe20000400000 */
[----:B------:R-:W-:-:S03]  /*6310*/  @P1 IMAD.MOV.U32 R4, RZ, RZ, R10 ;  /* 0x000000ffff041224 */ /* 0x000fc600078e000a */
[----:B------:R-:W-:-:S05]  /*6320*/  FFMA R3, R118, R120, R3 ;  /* 0x0000007876037223 */ /* 0x000fca0000000003 */
[----:B------:R-:W-:-:S05]  /*6330*/  F2FP.F16.F32.PACK_AB R3, RZ, R3 ;  /* 0x00000003ff03723e */ /* 0x000fca00000000ff */
[----:B------:R0:W-:Y:S01]  /*6340*/  @P1 STG.E.U16 desc[UR36][R4.64+0x170], R3 ;  /* 0x0001700304001986 */ /* 0x0001e2000c101524 */
[----:B------:R-:W-:Y:S05]  /*6350*/  @!P0 BRA `(.L_x_221) ;  /* 0x0000000000048947 */ /* 0x000fea0003800000 */
[----:B------:R4:W5:Y:S02]  /*6360*/  LDG.E.LTC128B.U16 R21, desc[UR36][R8.64+0x172] ;  /* 0x0001722408157981 */ /* 0x000964000c1e1520 */
.L_x_221:
[----:B------:R-:W-:Y:S05]  /*6370*/  BSYNC B1 ;  /* 0x0000000000017941 */ /* 0x000fea0003800000 */
.L_x_220:
[----:B------:R-:W-:Y:S05]  /*6380*/  @!P0 BRA `(.L_x_222) ;  /* 0x0000001800f08947 */ /* 0x000fea0003800000 */
[----:B-----5:R-:W-:-:S05]  /*6390*/  HADD2.F32 R0, -RZ, R21.H0_H0 ;  /* 0x20000015ff007230 */ /* 0x020fca0000004100 */
[----:B------:R-:W-:-:S04]  /*63a0*/  FMUL R0, R0, R121 ;  /* 0x0000007900007220 */ /* 0x000fc80000400000 */
[----:B------:R-:W-:-:S05]  /*63b0*/  FFMA R0, R119, R120, R0 ;  /* 0x0000007877007223 */ /* 0x000fca0000000000 */
[----:B------:R-:W-:-:S05]  /*63c0*/  F2FP.F16.F32.PACK_AB R0, RZ, R0 ;  /* 0x00000000ff00723e */ /* 0x000fca00000000ff */
[----:B------:R0:W-:Y:S01]  /*63d0*/  STG.E.U16 desc[UR36][R10.64+0x172], R0 ;  /* 0x000172000a007986 */ /* 0x0001e2000c101524 */
[----:B------:R-:W-:Y:S05]  /*63e0*/  BRA `(.L_x_222) ;  /* 0x0000001800d87947 */ /* 0x000fea0003800000 */
.L_x_33:
[----:B------:R-:W-:Y:S01]  /*63f0*/  ISETP.GT.AND P3, PT, R3, 0x1, PT ;  /* 0x000000010300780c */ /* 0x000fe20003f64270 */
[----:B------:R-:W-:Y:S01]  /*6400*/  ULDC.64 UR4, c[0x0][0x5c0] ;  /* 0x0001700000047ab9 */ /* 0x000fe20000000a00 */
[-C--:B------:R-:W-:Y:S01]  /*6410*/  FMUL R24, R24, R120.reuse ;  /* 0x0000007818187220 */ /* 0x080fe20000400000 */
[----:B------:R-:W-:Y:S01]  /*6420*/  LEA R4, P4, R138, UR4, 0x1 ;  /* 0x000000048a047c11 */ /* 0x000fe2000f8808ff */
[-C--:B------:R-:W-:Y:S01]  /*6430*/  FMUL R25, R25, R120.reuse ;  /* 0x0000007819197220 */ /* 0x080fe20000400000 */
[----:B------:R-:W-:Y:S01]  /*6440*/  ISETP.GT.AND P0, PT, R0, RZ, P3 ;  /* 0x000000ff0000720c */ /* 0x000fe20001f04270 */
[----:B------:R-:W-:Y:S01]  /*6450*/  FMUL R26, R26, R120 ;  /* 0x000000781a1a7220 */ /* 0x000fe20000400000 */
[----:B------:R-:W-:Y:S01]  /*6460*/  F2FP.F16.F32.PACK_AB R24, RZ, R24 ;  /* 0x00000018ff18723e */ /* 0x000fe200000000ff */
[-C--:B------:R-:W-:Y:S01]  /*6470*/  FMUL R27, R27, R120.reuse ;  /* 0x000000781b1b7220 */ /* 0x080fe20000400000 */
[----:B------:R-:W-:Y:S01]  /*6480*/  LEA.HI.X R5, R138, UR5, R143, 0x1, P4 ;  /* 0x000000058a057c11 */ /* 0x000fe2000a0f0c8f */
[-C--:B------:R-:W-:Y:S01]  /*6490*/  FMUL R28, R28, R120.reuse ;  /* 0x000000781c1c7220 */ /* 0x080fe20000400000 */
[----:B------:R-:W-:Y:S01]  /*64a0*/  F2FP.F16.F32.PACK_AB R25, RZ, R25 ;  /* 0x00000019ff19723e */ /* 0x000fe200000000ff */
[-C--:B------:R-:W-:Y:S01]  /*64b0*/  FMUL R29, R29, R120.reuse ;  /* 0x000000781d1d7220 */ /* 0x080fe20000400000 */
[----:B------:R-:W-:Y:S01]  /*64c0*/  ISETP.GT.AND P2, PT, R0, 0x8, P2 ;  /* 0x000000080000780c */ /* 0x000fe20001744270 */
[----:B------:R-:W-:Y:S01]  /*64d0*/  @P1 STG.E.U16 desc[UR36][R4.64], R24 ;  /* 0x0000001804001986 */ /* 0x000fe2000c101524 */
[----:B------:R-:W-:Y:S01]  /*64e0*/  ISETP.GT.AND P1, PT, R3, 0x8, PT ;  /* 0x000000080300780c */ /* 0x000fe20003f24270 */
[----:B------:R-:W-:Y:S01]  /*64f0*/  FMUL R30, R30, R120 ;  /* 0x000000781e1e7220 */ /* 0x000fe20000400000 */
[C---:B------:R-:W-:Y:S01]  /*6500*/  SHF.L.U64.HI R7, R128.reuse, 0x1, R127 ;  /* 0x0000000180077819 */ /* 0x040fe2000001027f */
[----:B------:R-:W-:Y:S01]  /*6510*/  @P0 STG.E.U16 desc[UR36][R4.64+0x2], R25 ;  /* 0x0000021904000986 */ /* 0x000fe2000c101524 */
[----:B------:R-:W-:Y:S01]  /*6520*/  LEA R6, P5, R128, R4, 0x1 ;  /* 0x0000000480067211 */ /* 0x000fe200078a08ff */
[-C--:B------:R-:W-:Y:S01]  /*6530*/  FMUL R31, R31, R120.reuse ;  /* 0x000000781f1f7220 */ /* 0x080fe20000400000 */
[----:B------:R-:W-:Y:S01]  /*6540*/  ISETP.GT.AND P3, PT, R0, 0x8, P3 ;  /* 0x000000080000780c */ /* 0x000fe20001f64270 */
[-C--:B------:R-:W-:Y:S01]  /*6550*/  FMUL R32, R32, R120.reuse ;  /* 0x0000007820207220 */ /* 0x080fe20000400000 */
[----:B------:R-:W-:Y:S01]  /*6560*/  ISETP.GT.AND P0, PT, R3, 0x9, PT ;  /* 0x000000090300780c */ /* 0x000fe20003f04270 */
[----:B------:R-:W-:Y:S01]  /*6570*/  IMAD.X R7, R7, 0x1, R5, P5 ;  /* 0x0000000107077824 */ /* 0x000fe200028e0605 */
[----:B------:R-:W-:Y:S01]  /*6580*/  ISETP.GT.AND P4, PT, R0, RZ, P1 ;  /* 0x000000ff0000720c */ /* 0x000fe20000f84270 */
[----:B------:R-:W-:Y:S01]  /*6590*/  FMUL R33, R33, R120 ;  /* 0x0000007821217220 */ /* 0x000fe20000400000 */
[----:B------:R-:W-:Y:S01]  /*65a0*/  F2FP.F16.F32.PACK_AB R26, RZ, R26 ;  /* 0x0000001aff1a723e */ /* 0x000fe200000000ff */
[-C--:B------:R-:W-:Y:S01]  /*65b0*/  FMUL R34, R34, R120.reuse ;  /* 0x0000007822227220 */ /* 0x080fe20000400000 */
[----:B------:R-:W-:Y:S01]  /*65c0*/  ISETP.GT.AND P5, PT, R0, RZ, P0 ;  /* 0x000000ff0000720c */ /* 0x000fe200007a4270 */
[----:B------:R-:W-:Y:S01]  /*65d0*/  FMUL R35, R35, R120 ;  /* 0x0000007823237220 */ /* 0x000fe20000400000 */
[----:B------:R-:W-:Y:S01]  /*65e0*/  F2FP.F16.F32.PACK_AB R27, RZ, R27 ;  /* 0x0000001bff1b723e */ /* 0x000fe200000000ff */
[----:B------:R-:W-:Y:S01]  /*65f0*/  @P2 STG.E.U16 desc[UR36][R6.64], R26 ;  /* 0x0000001a06002986 */ /* 0x000fe2000c101524 */
[----:B------:R-:W-:Y:S01]  /*6600*/  F2FP.F16.F32.PACK_AB R28, RZ, R28 ;  /* 0x0000001cff1c723e */ /* 0x000fe200000000ff */
[-C--:B------:R-:W-:Y:S01]  /*6610*/  FMUL R36, R36, R120.reuse ;  /* 0x0000007824247220 */ /* 0x080fe20000400000 */
[C---:B------:R-:W-:Y:S01]  /*6620*/  ISETP.GT.AND P2, PT, R0.reuse, 0x8, P1 ;  /* 0x000000080000780c */ /* 0x040fe20000f44270 */
[----:B------:R-:W-:Y:S01]  /*6630*/  @P3 STG.E.U16 desc[UR36][R6.64+0x2], R27 ;  /* 0x0000021b06003986 */ /* 0x000fe2000c101524 */
[----:B------:R-:W-:Y:S01]  /*6640*/  ISETP.GT.AND P1, PT, R3, 0x10, PT ;  /* 0x000000100300780c */ /* 0x000fe20003f24270 */
[-C--:B------:R-:W-:Y:S01]  /*6650*/  FMUL R37, R37, R120.reuse ;  /* 0x0000007825257220 */ /* 0x080fe20000400000 */
[----:B------:R-:W-:Y:S01]  /*6660*/  F2FP.F16.F32.PACK_AB R29, RZ, R29 ;  /* 0x0000001dff1d723e */ /* 0x000fe200000000ff */
[----:B------:R-:W-:Y:S01]  /*6670*/  @P4 STG.E.U16 desc[UR36][R4.64+0x10], R28 ;  /* 0x0000101c04004986 */ /* 0x000fe2000c101524 */
[----:B------:R-:W-:Y:S01]  /*6680*/  ISETP.GT.AND P3, PT, R0, 0x8, P0 ;  /* 0x000000080000780c */ /* 0x000fe20000764270 */
[-C--:B------:R-:W-:Y:S01]  /*6690*/  FMUL R38, R38, R120.reuse ;  /* 0x0000007826267220 */ /* 0x080fe20000400000 */
[----:B------:R-:W-:Y:S01]  /*66a0*/  ISETP.GT.AND P0, PT, R3, 0x11, PT ;  /* 0x000000110300780c */ /* 0x000fe20003f04270 */
[----:B------:R-:W-:Y:S01]  /*66b0*/  @P5 STG.E.U16 desc[UR36][R4.64+0x12], R29 ;  /* 0x0000121d04005986 */ /* 0x000fe2000c101524 */
        /* <DEDUP_REMOVED lines=268> */
[----:B------:R-:W-:-:S02]  /*7780*/  F2FP.F16.F32.PACK_AB R84, RZ, R84 ;  /* 0x00000054ff54723e */ /* 0x000fc400000000ff */
[C---:B------:R-:W-:Y:S01]  /*7790*/  ISETP.GT.AND P2, PT, R0.reuse, 0x8, P1 ;  /* 0x000000080000780c */ /* 0x040fe20000f44270 */
[----:B------:R-:W-:Y:S01]  /*77a0*/  @P3 STG.E.U16 desc[UR36][R6.64+0xe2], R83 ;  /* 0x0000e25306003986 */ /* 0x000fe2000c101524 */
[C---:B------:R-:W-:Y:S02]  /*77b0*/  ISETP.GT.AND P1, PT, R3.reuse, 0x80, PT ;  /* 0x000000800300780c */ /* 0x040fe40003f24270 */
[----:B------:R-:W-:Y:S01]  /*77c0*/  F2FP.F16.F32.PACK_AB R85, RZ, R85 ;  /* 0x00000055ff55723e */ /* 0x000fe200000000ff */
[----:B------:R-:W-:Y:S01]  /*77d0*/  @P4 STG.E.U16 desc[UR36][R4.64+0xf0], R84 ;  /* 0x0000f05404004986 */ /* 0x000fe2000c101524 */
[C---:B------:R-:W-:Y:S02]  /*77e0*/  ISETP.GT.AND P3, PT, R0.reuse, 0x8, P0 ;  /* 0x000000080000780c */ /* 0x040fe40000764270 */
[----:B------:R-:W-:Y:S01]  /*77f0*/  ISETP.GT.AND P0, PT, R3, 0x81, PT ;  /* 0x000000810300780c */ /* 0x000fe20003f04270 */
[----:B------:R-:W-:Y:S01]  /*7800*/  @P5 STG.E.U16 desc[UR36][R4.64+0xf2], R85 ;  /* 0x0000f25504005986 */ /* 0x000fe2000c101524 */
[----:B------:R-:W-:-:S02]  /*7810*/  ISETP.GT.AND P4, PT, R0, RZ, P1 ;  /* 0x000000ff0000720c */ /* 0x000fc40000f84270 */
[----:B------:R-:W-:Y:S02]  /*7820*/  F2FP.F16.F32.PACK_AB R86, RZ, R86 ;  /* 0x00000056ff56723e */ /* 0x000fe400000000ff */
[C---:B------:R-:W-:Y:S02]  /*7830*/  ISETP.GT.AND P5, PT, R0.reuse, RZ, P0 ;  /* 0x000000ff0000720c */ /* 0x040fe400007a4270 */
[----:B------:R-:W-:Y:S01]  /*7840*/  F2FP.F16.F32.PACK_AB R87, RZ, R87 ;  /* 0x00000057ff57723e */ /* 0x000fe200000000ff */
[----:B------:R-:W-:Y:S01]  /*7850*/  @P2 STG.E.U16 desc[UR36][R6.64+0xf0], R86 ;  /* 0x0000f05606002986 */ /* 0x000fe2000c101524 */
[----:B------:R-:W-:Y:S02]  /*7860*/  F2FP.F16.F32.PACK_AB R88, RZ, R88 ;  /* 0x00000058ff58723e */ /* 0x000fe400000000ff */
[----:B------:R-:W-:Y:S01]  /*7870*/  ISETP.GT.AND P2, PT, R0, 0x8, P1 ;  /* 0x000000080000780c */ /* 0x000fe20000f44270 */
[----:B------:R-:W-:Y:S01]  /*7880*/  @P3 STG.E.U16 desc[UR36][R6.64+0xf2], R87 ;  /* 0x0000f25706003986 */ /* 0x000fe2000c101524 */
[----:B------:R-:W-:-:S02]  /*7890*/  ISETP.GT.AND P1, PT, R3, 0x88, PT ;  /* 0x000000880300780c */ /* 0x000fc40003f24270 */
[----:B------:R-:W-:Y:S01]  /*78a0*/  F2FP.F16.F32.PACK_AB R89, RZ, R89 ;  /* 0x00000059ff59723e */ /* 0x000fe200000000ff */
[----:B------:R-:W-:Y:S01]  /*78b0*/  @P4 STG.E.U16 desc[UR36][R4.64+0x100], R88 ;  /* 0x0001005804004986 */ /* 0x000fe2000c101524 */
[C---:B------:R-:W-:Y:S02]  /*78c0*/  ISETP.GT.AND P3, PT, R0.reuse, 0x8, P0 ;  /* 0x000000080000780c */ /* 0x040fe40000764270 */
[----:B------:R-:W-:Y:S01]  /*78d0*/  ISETP.GT.AND P0, PT, R3, 0x89, PT ;  /* 0x000000890300780c */ /* 0x000fe20003f04270 */
[----:B------:R-:W-:Y:S01]  /*78e0*/  @P5 STG.E.U16 desc[UR36][R4.64+0x102], R89 ;  /* 0x0001025904005986 */ /* 0x000fe2000c101524 */
[C---:B------:R-:W-:Y:S02]  /*78f0*/  ISETP.GT.AND P4, PT, R0.reuse, RZ, P1 ;  /* 0x000000ff0000720c */ /* 0x040fe40000f84270 */
[----:B------:R-:W-:Y:S02]  /*7900*/  F2FP.F16.F32.PACK_AB R90, RZ, R90 ;  /* 0x0000005aff5a723e */ /* 0x000fe400000000ff */
[----:B------:R-:W-:-:S02]  /*7910*/  ISETP.GT.AND P5, PT, R0, RZ, P0 ;  /* 0x000000ff0000720c */ /* 0x000fc400007a4270 */
[----:B------:R-:W-:Y:S01]  /*7920*/  F2FP.F16.F32.PACK_AB R91, RZ, R91 ;  /* 0x0000005bff5b723e */ /* 0x000fe200000000ff */
[----:B------:R-:W-:Y:S01]  /*7930*/  @P2 STG.E.U16 desc[UR36][R6.64+0x100], R90 ;  /* 0x0001005a06002986 */ /* 0x000fe2000c101524 */
[----:B------:R-:W-:Y:S02]  /*7940*/  F2FP.F16.F32.PACK_AB R92, RZ, R92 ;  /* 0x0000005cff5c723e */ /* 0x000fe400000000ff */
[C---:B------:R-:W-:Y:S01]  /*7950*/  ISETP.GT.AND P2, PT, R0.reuse, 0x8, P1 ;  /* 0x000000080000780c */ /* 0x040fe20000f44270 */
[----:B------:R-:W-:Y:S01]  /*7960*/  @P3 STG.E.U16 desc[UR36][R6.64+0x102], R91 ;  /* 0x0001025b06003986 */ /* 0x000fe2000c101524 */
[----:B------:R-:W-:Y:S02]  /*7970*/  ISETP.GT.AND P1, PT, R3, 0x90, PT ;  /* 0x000000900300780c */ /* 0x000fe40003f24270 */
[----:B------:R-:W-:Y:S01]  /*7980*/  F2FP.F16.F32.PACK_AB R93, RZ, R93 ;  /* 0x0000005dff5d723e */ /* 0x000fe200000000ff */
[----:B------:R-:W-:Y:S01]  /*7990*/  @P4 STG.E.U16 desc[UR36][R4.64+0x110], R92 ;  /* 0x0001105c04004986 */ /* 0x000fe2000c101524 */
[----:B------:R-:W-:-:S02]  /*79a0*/  ISETP.GT.AND P3, PT, R0, 0x8, P0 ;  /* 0x000000080000780c */ /* 0x000fc40000764270 */
[----:B------:R-:W-:Y:S01]  /*79b0*/  ISETP.GT.AND P0, PT, R3, 0x91, PT ;  /* 0x000000910300780c */ /* 0x000fe20003f04270 */
[----:B------:R-:W-:Y:S01]  /*79c0*/  @P5 STG.E.U16 desc[UR36][R4.64+0x112], R93 ;  /* 0x0001125d04005986 */ /* 0x000fe2000c101524 */
[C---:B------:R-:W-:Y:S02]  /*79d0*/  ISETP.GT.AND P4, PT, R0.reuse, RZ, P1 ;  /* 0x000000ff0000720c */ /* 0x040fe40000f84270 */
[----:B------:R-:W-:Y:S02]  /*79e0*/  F2FP.F16.F32.PACK_AB R94, RZ, R94 ;  /* 0x0000005eff5e723e */ /* 0x000fe400000000ff */
[----:B------:R-:W-:Y:S02]  /*79f0*/  ISETP.GT.AND P5, PT, R0, RZ, P0 ;  /* 0x000000ff0000720c */ /* 0x000fe400007a4270 */
        /* <DEDUP_REMOVED lines=26> */
[----:B------:R-:W-:Y:S02]  /*7ba0*/  ISETP.GT.AND P5, PT, R0, RZ, P0 ;  /* 0x000000ff0000720c */ /* 0x000fe400007a4270 */
[----:B------:R-:W-:-:S02]  /*7bb0*/  F2FP.F16.F32.PACK_AB R102, RZ, R102 ;  /* 0x00000066ff66723e */ /* 0x000fc400000000ff */
[----:B------:R-:W-:Y:S02]  /*7bc0*/  F2FP.F16.F32.PACK_AB R103, RZ, R103 ;  /* 0x00000067ff67723e */ /* 0x000fe400000000ff */
[----:B------:R-:W-:Y:S01]  /*7bd0*/  F2FP.F16.F32.PACK_AB R104, RZ, R104 ;  /* 0x00000068ff68723e */ /* 0x000fe200000000ff */
[----:B------:R-:W-:Y:S01]  /*7be0*/  @P2 STG.E.U16 desc[UR36][R6.64+0x130], R102 ;  /* 0x0001306606002986 */ /* 0x000fe2000c101524 */
[----:B------:R-:W-:Y:S02]  /*7bf0*/  F2FP.F16.F32.PACK_AB R105, RZ, R105 ;  /* 0x00000069ff69723e */ /* 0x000fe400000000ff */
[C---:B------:R-:W-:Y:S01]  /*7c00*/  ISETP.GT.AND P1, PT, R0.reuse, 0x8, P1 ;  /* 0x000000080000780c */ /* 0x040fe20000f24270 */
[----:B------:R-:W-:Y:S01]  /*7c10*/  @P3 STG.E.U16 desc[UR36][R6.64+0x132], R103 ;  /* 0x0001326706003986 */ /* 0x000fe2000c101524 */
[----:B------:R-:W-:Y:S02]  /*7c20*/  ISETP.GT.AND P2, PT, R0, 0x8, P0 ;  /* 0x000000080000780c */ /* 0x000fe40000744270 */
[C---:B------:R-:W-:Y:S01]  /*7c30*/  ISETP.GT.AND P0, PT, R3.reuse, 0xa9, PT ;  /* 0x000000a90300780c */ /* 0x040fe20003f04270 */
[----:B------:R-:W-:Y:S01]  /*7c40*/  @P4 STG.E.U16 desc[UR36][R4.64+0x140], R104 ;  /* 0x0001406804004986 */ /* 0x000fe2000c101524 */
[----:B------:R-:W-:-:S02]  /*7c50*/  ISETP.GT.AND P4, PT, R3, 0xa8, PT ;  /* 0x000000a80300780c */ /* 0x000fc40003f84270 */
[----:B------:R-:W-:Y:S01]  /*7c60*/  F2FP.F16.F32.PACK_AB R106, RZ, R106 ;  /* 0x0000006aff6a723e */ /* 0x000fe200000000ff */
[----:B------:R-:W-:Y:S01]  /*7c70*/  @P5 STG.E.U16 desc[UR36][R4.64+0x142], R105 ;  /* 0x0001426904005986 */ /* 0x000fe2000c101524 */
[C---:B------:R-:W-:Y:S02]  /*7c80*/  ISETP.GT.AND P5, PT, R0.reuse, RZ, P4 ;  /* 0x000000ff0000720c */ /* 0x040fe400027a4270 */
[----:B------:R-:W-:Y:S01]  /*7c90*/  F2FP.F16.F32.PACK_AB R107, RZ, R107 ;  /* 0x0000006bff6b723e */ /* 0x000fe200000000ff */
[----:B------:R-:W-:Y:S01]  /*7ca0*/  @P1 STG.E.U16 desc[UR36][R6.64+0x140], R106 ;  /* 0x0001406a06001986 */ /* 0x000fe2000c101524 */
[----:B------:R-:W-:Y:S02]  /*7cb0*/  F2FP.F16.F32.PACK_AB R108, RZ, R108 ;  /* 0x0000006cff6c723e */ /* 0x000fe400000000ff */
[C---:B------:R-:W-:Y:S01]  /*7cc0*/  ISETP.GT.AND P3, PT, R0.reuse, RZ, P0 ;  /* 0x000000ff0000720c */ /* 0x040fe20000764270 */
[----:B------:R-:W-:Y:S01]  /*7cd0*/  @P2 STG.E.U16 desc[UR36][R6.64+0x142], R107 ;  /* 0x0001426b06002986 */ /* 0x000fe2000c101524 */
[----:B------:R-:W-:-:S02]  /*7ce0*/  ISETP.GT.AND P4, PT, R0, 0x8, P4 ;  /* 0x000000080000780c */ /* 0x000fc40002784270 */
[----:B------:R-:W-:Y:S02]  /*7cf0*/  F2FP.F16.F32.PACK_AB R109, RZ, R109 ;  /* 0x0000006dff6d723e */ /* 0x000fe400000000ff */
[----:B------:R-:W-:Y:S01]  /*7d00*/  F2FP.F16.F32.PACK_AB R110, RZ, R110 ;  /* 0x0000006eff6e723e */ /* 0x000fe200000000ff */
[----:B------:R-:W-:Y:S01]  /*7d10*/  @P5 STG.E.U16 desc[UR36][R4.64+0x150], R108 ;  /* 0x0001506c04005986 */ /* 0x000fe2000c101524 */
[----:B------:R-:W-:Y:S02]  /*7d20*/  ISETP.GT.AND P5, PT, R0, 0x8, P0 ;  /* 0x000000080000780c */ /* 0x000fe400007a4270 */
[----:B------:R-:W-:Y:S02]  /*7d30*/  F2FP.F16.F32.PACK_AB R111, RZ, R111 ;  /* 0x0000006fff6f723e */ /* 0x000fe400000000ff */
        /* <DEDUP_REMOVED lines=8> */
[----:B------:R-:W-:Y:S02]  /*7dc0*/  ISETP.GT.AND P5, PT, R0, RZ, P0 ;  /* 0x000000ff0000720c */ /* 0x000fe400007a4270 */
[C---:B------:R-:W-:Y:S02]  /*7dd0*/  ISETP.GT.AND P2, PT, R3.reuse, 0xb8, PT ;  /* 0x000000b80300780c */ /* 0x040fe40003f44270 */
[----:B------:R-:W-:-:S02]  /*7de0*/  ISETP.GT.AND P1, PT, R3, 0xb9, PT ;  /* 0x000000b90300780c */ /* 0x000fc40003f24270 */
[C---:B------:R-:W-:Y:S02]  /*7df0*/  ISETP.GT.AND P3, PT, R0.reuse, 0x8, P3 ;  /* 0x000000080000780c */ /* 0x040fe40001f64270 */
[C---:B------:R-:W-:Y:S01]  /*7e00*/  ISETP.GT.AND P0, PT, R0.reuse, 0x8, P0 ;  /* 0x000000080000780c */ /* 0x040fe20000704270 */
[----:B------:R-:W-:Y:S01]  /*7e10*/  @P4 STG.E.U16 desc[UR36][R4.64+0x160], R112 ;  /* 0x0001607004004986 */ /* 0x000fe2000c101524 */
[C---:B------:R-:W-:Y:S02]  /*7e20*/  ISETP.GT.AND P4, PT, R0.reuse, RZ, P1 ;  /* 0x000000ff0000720c */ /* 0x040fe40000f84270 */
[----:B------:R-:W-:Y:S01]  /*7e30*/  F2FP.F16.F32.PACK_AB R114, RZ, R114 ;  /* 0x00000072ff72723e */ /* 0x000fe200000000ff */
[----:B------:R-:W-:Y:S01]  /*7e40*/  @P5 STG.E.U16 desc[UR36][R4.64+0x162], R113 ;  /* 0x0001627104005986 */ /* 0x000fe2000c101524 */
[C---:B------:R-:W-:Y:S02]  /*7e50*/  ISETP.GT.AND P5, PT, R0.reuse, RZ, P2 ;  /* 0x000000ff0000720c */ /* 0x040fe400017a4270 */
[----:B------:R-:W-:-:S02]  /*7e60*/  ISETP.GT.AND P2, PT, R0, 0x8, P2 ;  /* 0x000000080000780c */ /* 0x000fc40001744270 */
[----:B------:R-:W-:Y:S01]  /*7e70*/  F2FP.F16.F32.PACK_AB R115, RZ, R115 ;  /* 0x00000073ff73723e */ /* 0x000fe200000000ff */
[----:B------:R-:W-:Y:S01]  /*7e80*/  @P3 STG.E.U16 desc[UR36][R6.64+0x160], R114 ;  /* 0x0001607206003986 */ /* 0x000fe2000c101524 */
[----:B------:R-:W-:Y:S02]  /*7e90*/  ISETP.GT.AND P1, PT, R0, 0x8, P1 ;  /* 0x000000080000780c */ /* 0x000fe40000f24270 */
[----:B------:R-:W-:Y:S01]  /*7ea0*/  F2FP.F16.F32.PACK_AB R116, RZ, R116 ;  /* 0x00000074ff74723e */ /* 0x000fe200000000ff */
[----:B------:R-:W-:Y:S01]  /*7eb0*/  @P0 STG.E.U16 desc[UR36][R6.64+0x162], R115 ;  /* 0x0001627306000986 */ /* 0x000fe2000c101524 */
[----:B------:R-:W-:Y:S02]  /*7ec0*/  F2FP.F16.F32.PACK_AB R117, RZ, R117 ;  /* 0x00000075ff75723e */ /* 0x000fe400000000ff */
[----:B------:R-:W-:Y:S01]  /*7ed0*/  F2FP.F16.F32.PACK_AB R118, RZ, R118 ;  /* 0x00000076ff76723e */ /* 0x000fe200000000ff */
[----:B------:R-:W-:Y:S01]  /*7ee0*/  @P5 STG.E.U16 desc[UR36][R4.64+0x170], R116 ;  /* 0x0001707404005986 */ /* 0x000fe2000c101524 */
[----:B------:R-:W-:-:S03]  /*7ef0*/  F2FP.F16.F32.PACK_AB R119, RZ, R119 ;  /* 0x00000077ff77723e */ /* 0x000fc600000000ff */
[----:B------:R0:W-:Y:S02]  /*7f00*/  @P4 STG.E.U16 desc[UR36][R4.64+0x172], R117 ;  /* 0x0001727504004986 */ /* 0x0001e4000c101524 */
[----:B0-----:R-:W-:Y:S02]  /*7f10*/  @P2 IMAD.MOV.U32 R4, RZ, RZ, R6 ;  /* 0x000000ffff042224 */ /* 0x001fe400078e0006 */
[----:B------:R-:W-:-:S05]  /*7f20*/  @P2 IMAD.MOV.U32 R5, RZ, RZ, R7 ;  /* 0x000000ffff052224 */ /* 0x000fca00078e0007 */
[----:B------:R0:W-:Y:S04]  /*7f30*/  @P2 STG.E.U16 desc[UR36][R4.64+0x170], R118 ;  /* 0x0001707604002986 */ /* 0x0001e8000c101524 */
[----:B------:R0:W-:Y:S02]  /*7f40*/  @P1 STG.E.U16 desc[UR36][R6.64+0x172], R119 ;  /* 0x0001727706001986 */ /* 0x0001e4000c101524 */
.L_x_222:
[----:B------:R-:W-:Y:S05]  /*7f50*/  BSYNC B0 ;  /* 0x0000000000007941 */ /* 0x000fea0003800000 */
.L_x_32:
[----:B0-----:R-:W2:Y:S01]  /*7f60*/  LDL.64 R4, [R1] ;  /* 0x0000000001047983 */ /* 0x001ea20000100a00 */
[----:B------:R-:W-:Y:S01]  /*7f70*/  ULDC.64 UR4, c[0x0][0x650] ;  /* 0x0001940000047ab9 */ /* 0x000fe20000000a00 */
[----:B------:R-:W-:Y:S02]  /*7f80*/  IMAD.U32 R0, RZ, RZ, UR44 ;  /* 0x0000002cff007e24 */ /* 0x000fe4000f8e00ff */
[----:B------:R-:W-:Y:S02]  /*7f90*/  IMAD.MOV.U32 R22, RZ, RZ, -0x1 ;  /* 0xffffffffff167424 */ /* 0x000fe400078e00ff */
[----:B------:R0:W-:Y:S01]  /*7fa0*/  SYNCS.ARRIVE.TRANS64.A1T0 RZ, [R0+UR46], RZ ;  /* 0x000000ff00ff79a7 */ /* 0x0001e2000810002e */
[----:B------:R-:W-:Y:S02]  /*7fb0*/  IMAD.MOV.U32 R18, RZ, RZ, -0x1 ;  /* 0xffffffffff127424 */ /* 0x000fe400078e00ff */
[----:B------:R-:W-:Y:S01]  /*7fc0*/  IMAD.MOV.U32 R19, RZ, RZ, -0x1 ;  /* 0xffffffffff137424 */ /* 0x000fe200078e00ff */
[----:B0-----:R-:W-:-:S02]  /*7fd0*/  PRMT R0, RZ, 0x7610, R0 ;  /* 0x00007610ff007816 */ /* 0x001fc40000000000 */
[----:B--2---:R-:W-:-:S05]  /*7fe0*/  LEA R16, P0, R4, R16, 0x1 ;  /* 0x0000001004107211 */ /* 0x004fca00078008ff */
[----:B------:R-:W-:Y:S01]  /*7ff0*/  IMAD.X R17, R130, 0x1, R17, P0 ;  /* 0x0000000182117824 */ /* 0x000fe200000e0611 */
[----:B------:R-:W-:-:S04]  /*8000*/  ISETP.GE.U32.AND P0, PT, R16, UR4, PT ;  /* 0x0000000410007c0c */ /* 0x000fc8000bf06070 */
[----:B------:R-:W-:-:S13]  /*8010*/  ISETP.GE.U32.AND.EX P0, PT, R17, UR5, PT, P0 ;  /* 0x0000000511007c0c */ /* 0x000fda000bf06100 */
[----:B------:R-:W-:Y:S05]  /*8020*/  @P0 BRA `(.L_x_223) ;  /* 0x0000000400500947 */ /* 0x000fea0003800000 */
[----:B------:R-:W0:Y:S01]  /*8030*/  LDC.64 R10, c[0x0][0x628] ;  /* 0x00018a00ff0a7b82 */ /* 0x000e220000000a00 */
[----:B------:R-:W2:Y:S01]  /*8040*/  S2R R18, SR_CTAID.X ;  /* 0x0000000000127919 */ /* 0x000ea20000002500 */
[----:B-1-34-:R-:W-:Y:S02]  /*8050*/  IMAD.MOV.U32 R8, RZ, RZ, R16 ;  /* 0x000000ffff087224 */ /* 0x01afe400078e0010 */
[----:B------:R-:W-:Y:S01]  /*8060*/  IMAD.MOV.U32 R9, RZ, RZ, R17 ;  /* 0x000000ffff097224 */ /* 0x000fe200078e0011 */
[----:B------:R-:W1:Y:S03]  /*8070*/  S2R R20, SR_CTAID.Y ;  /* 0x0000000000147919 */ /* 0x000e660000002600 */
[----:B------:R-:W3:Y:S08]  /*8080*/  LDC R0, c[0x0][0x630] ;  /* 0x00018c00ff007b82 */ /* 0x000ef00000000800 */
[----:B------:R-:W4:Y:S01]  /*8090*/  LDC.64 R14, c[0x0][0x620] ;  /* 0x00018800ff0e7b82 */ /* 0x000f220000000a00 */
[----:B0-----:R-:W-:-:S04]  /*80a0*/  ISETP.NE.U32.AND P0, PT, R10, RZ, PT ;  /* 0x000000ff0a00720c */ /* 0x001fc80003f05070 */
[----:B------:R-:W-:-:S13]  /*80b0*/  ISETP.NE.AND.EX P0, PT, R11, RZ, PT, P0 ;  /* 0x000000ff0b00720c */ /* 0x000fda0003f05300 */
[----:B-1234-:R-:W-:Y:S05]  /*80c0*/  @!P0 BRA `(.L_x_224) ;  /* 0x0000000000288947 */ /* 0x01efea0003800000 */
[----:B------:R-:W0:Y:S02]  /*80d0*/  LDC R3, c[0x0][0x634] ;  /* 0x00018d00ff037b82 */ /* 0x000e240000000800 */
[----:B0-----:R-:W-:-:S05]  /*80e0*/  IADD3 R3, P0, R16, R3, RZ ;  /* 0x0000000310037210 */ /* 0x001fca0007f1e0ff */
        /* <DEDUP_REMOVED lines=8> */
.L_x_224:
[----:B------:R-:W0:Y:S01]  /*8170*/  LDC.64 R24, c[0x0][0x640] ;  /* 0x00019000ff187b82 */ /* 0x000e220000000a00 */
[-CC-:B------:R-:W-:Y:S01]  /*8180*/  SHF.R.U64 R19, R8, R0.reuse, R9.reuse ;  /* 0x0000000008137219 */ /* 0x180fe20000001209 */
[----:B------:R-:W-:Y:S01]  /*8190*/  ULDC UR4, c[0x0][0x150] ;  /* 0x0000540000047ab9 */ /* 0x000fe20000000800 */
[----:B------:R-:W-:Y:S02]  /*81a0*/  SHF.R.U32.HI R0, RZ, R0, R9 ;  /* 0x00000000ff007219 */ /* 0x000fe40000011609 */
[----:B------:R-:W-:Y:S02]  /*81b0*/  IADD3 R3, P0, RZ, -R19, RZ ;  /* 0x80000013ff037210 */ /* 0x000fe40007f1e0ff */
[----:B------:R-:W-:Y:S01]  /*81c0*/  I2FP.F32.U32 R7, R18 ;  /* 0x0000001200077245 */ /* 0x000fe20000201000 */
[----:B------:R-:W1:Y:S02]  /*81d0*/  LDC R6, c[0x0][0x618] ;  /* 0x00018600ff067b82 */ /* 0x000e640000000800 */
[----:B------:R-:W-:-:S02]  /*81e0*/  IMAD.X R5, RZ, RZ, ~R0, P0 ;  /* 0x000000ffff057224 */ /* 0x000fc400000e0e00 */
[----:B------:R-:W-:Y:S01]  /*81f0*/  FMUL R7, R7, UR4 ;  /* 0x0000000407077c20 */ /* 0x000fe20008400000 */
[----:B------:R-:W-:Y:S01]  /*8200*/  ULDC UR4, c[0x0][0x154] ;  /* 0x0000550000047ab9 */ /* 0x000fe20000000800 */
[-C--:B------:R-:W-:Y:S02]  /*8210*/  IMAD R0, R5, R14.reuse, RZ ;  /* 0x0000000e05007224 */ /* 0x080fe400078e02ff */
[----:B------:R-:W2:Y:S01]  /*8220*/  LDC R8, c[0x0][0x608] ;  /* 0x00018200ff087b82 */ /* 0x000ea20000000800 */
[C---:B------:R-:W-:Y:S01]  /*8230*/  IMAD.WIDE.U32 R4, R3.reuse, R14, R16 ;  /* 0x0000000e03047225 */ /* 0x040fe200078e0010 */
[----:B------:R-:W3:Y:S03]  /*8240*/  F2I.U32.TRUNC.NTZ R7, R7 ;  /* 0x0000000700077305 */ /* 0x000ee6000020f000 */
[----:B------:R-:W-:Y:S01]  /*8250*/  IMAD R3, R3, R15, R0 ;  /* 0x0000000f03037224 */ /* 0x000fe200078e0200 */
[----:B------:R-:W-:-:S02]  /*8260*/  I2FP.F32.U32 R0, R20 ;  /* 0x0000001400007245 */ /* 0x000fc40000201000 */
[----:B------:R-:W4:Y:S01]  /*8270*/  LDC R22, c[0x0][0x658] ;  /* 0x00019600ff167b82 */ /* 0x000f220000000800 */
[----:B------:R-:W-:Y:S01]  /*8280*/  IMAD.IADD R3, R5, 0x1, R3 ;  /* 0x0000000105037824 */ /* 0x000fe200078e0203 */
[----:B0-----:R-:W-:Y:S01]  /*8290*/  ISETP.NE.U32.AND P0, PT, R24, RZ, PT ;  /* 0x000000ff1800720c */ /* 0x001fe20003f05070 */
[----:B------:R-:W-:-:S03]  /*82a0*/  FMUL R0, R0, UR4 ;  /* 0x0000000400007c20 */ /* 0x000fc60008400000 */
[----:B------:R-:W-:Y:S01]  /*82b0*/  ISETP.NE.AND.EX P0, PT, R25, RZ, PT, P0 ;  /* 0x000000ff1900720c */ /* 0x000fe20003f05300 */
[----:B------:R0:W0:Y:S01]  /*82c0*/  F2I.U32.TRUNC.NTZ R14, R0 ;  /* 0x00000000000e7305 */ /* 0x000022000020f000 */
[----:B------:R-:W0:Y:S01]  /*82d0*/  LDC R9, c[0x0][0x144] ;  /* 0x00005100ff097b82 */ /* 0x000e220000000800 */
[-C--:B-1----:R-:W-:Y:S01]  /*82e0*/  SHF.R.U64 R10, R4, R6.reuse, R3 ;  /* 0x00000006040a7219 */ /* 0x082fe20000001203 */
[----:B---3--:R-:W-:Y:S01]  /*82f0*/  IMAD.MOV R7, RZ, RZ, -R7 ;  /* 0x000000ffff077224 */ /* 0x008fe200078e0a07 */
[----:B------:R-:W-:-:S05]  /*8300*/  SHF.R.U32.HI R3, RZ, R6, R3 ;  /* 0x00000006ff037219 */ /* 0x000fca0000011603 */
[----:B------:R-:W1:Y:S01]  /*8310*/  LDC R15, c[0x0][0x148] ;  /* 0x00005200ff0f7b82 */ /* 0x000e620000000800 */
[-CC-:B--2---:R-:W-:Y:S02]  /*8320*/  SHF.R.U64 R12, R10, R8.reuse, R3.reuse ;  /* 0x000000080a0c7219 */ /* 0x184fe40000001203 */
[----:B------:R-:W-:-:S05]  /*8330*/  SHF.R.U32.HI R3, RZ, R8, R3 ;  /* 0x00000008ff037219 */ /* 0x000fca0000011603 */
[----:B-----5:R-:W2:Y:S01]  /*8340*/  LDC R21, c[0x0][0x600] ;  /* 0x00018000ff157b82 */ /* 0x020ea20000000800 */
[-CC-:B----4-:R-:W-:Y:S02]  /*8350*/  SHF.R.U64 R13, R12, R22.reuse, R3.reuse ;  /* 0x000000160c0d7219 */ /* 0x190fe40000001203 */
[----:B------:R-:W-:-:S03]  /*8360*/  SHF.R.U32.HI R5, RZ, R22, R3 ;  /* 0x00000016ff057219 */ /* 0x000fc60000011603 */
[----:B------:R-:W-:Y:S02]  /*8370*/  IMAD.MOV.U32 R4, RZ, RZ, R13 ;  /* 0x000000ffff047224 */ /* 0x000fe400078e000d */
[----:B------:R-:W3:Y:S01]  /*8380*/  LDC R26, c[0x0][0x648] ;  /* 0x00019200ff1a7b82 */ /* 0x000ee20000000800 */
[----:B0-----:R-:W-:-:S07]  /*8390*/  IMAD R22, R9, R7, R18 ;  /* 0x0000000709167224 */ /* 0x001fce00078e0212 */
[----:B------:R-:W0:Y:S08]  /*83a0*/  LDC R27, c[0x0][0x638] ;  /* 0x00018e00ff1b7b82 */ /* 0x000e300000000800 */
[----:B------:R-:W4:Y:S01]  /*83b0*/  LDC R28, c[0x0][0x610] ;  /* 0x00018400ff1c7b82 */ /* 0x000f220000000800 */
[----:B-1----:R-:W-:Y:S05]  /*83c0*/  @!P0 BRA `(.L_x_225) ;  /* 0x0000000000288947 */ /* 0x002fea0003800000 */
[----:B------:R-:W1:Y:S02]  /*83d0*/  LDC R0, c[0x0][0x64c] ;  /* 0x00019300ff007b82 */ /* 0x000e640000000800 */
[----:B-1----:R-:W-:-:S05]  /*83e0*/  IADD3 R3, P0, R13, R0, RZ ;  /* 0x000000000d037210 */ /* 0x002fca0007f1e0ff */
        /* <DEDUP_REMOVED lines=8> */
.L_x_225:
[----:B------:R-:W-:Y:S01]  /*8470*/  ISETP.NE.AND P0, PT, R2, 0x1, PT ;  /* 0x000000010200780c */ /* 0x000fe20003f05270 */
[----:B------:R-:W-:Y:S01]  /*8480*/  IMAD.MOV R14, RZ, RZ, -R14 ;  /* 0x000000ffff0e7224 */ /* 0x000fe200078e0a0e */
[----:B---3--:R-:W-:Y:S01]  /*8490*/  SHF.R.U64 R0, R4, R26, R5 ;  /* 0x0000001a04007219 */ /* 0x008fe20000001205 */
[----:B--2---:R-:W-:Y:S01]  /*84a0*/  VIADD R5, R21, 0xffffffff ;  /* 0xffffffff15057836 */ /* 0x004fe20000000000 */
[----:B------:R-:W-:-:S03]  /*84b0*/  LOP3.LUT R3, R12, R131, RZ, 0xc0, !PT ;  /* 0x000000830c037212 */ /* 0x000fc600078ec0ff */
[----:B------:R-:W-:Y:S01]  /*84c0*/  IMAD.MOV R4, RZ, RZ, -R0 ;  /* 0x000000ffff047224 */ /* 0x000fe200078e0a00 */
[----:B------:R-:W-:Y:S01]  /*84d0*/  LOP3.LUT R5, R10, R5, RZ, 0xc0, !PT ;  /* 0x000000050a057212 */ /* 0x000fe200078ec0ff */
[----:B------:R-:W-:Y:S02]  /*84e0*/  IMAD R3, R126, R0, R3 ;  /* 0x000000007e037224 */ /* 0x000fe400078e0203 */
[----:B0-----:R-:W-:Y:S02]  /*84f0*/  IMAD R0, R4, R27, R13 ;  /* 0x0000001b04007224 */ /* 0x001fe400078e020d */
[----:B------:R-:W-:Y:S02]  /*8500*/  @P0 IMAD R22, R15, R14, R20 ;  /* 0x0000000e0f160224 */ /* 0x000fe400078e0214 */
[----:B------:R-:W-:Y:S02]  /*8510*/  IMAD.MOV.U32 R4, RZ, RZ, 0x1 ;  /* 0x00000001ff047424 */ /* 0x000fe400078e00ff */
[----:B----4-:R-:W-:-:S02]  /*8520*/  IMAD R22, R3, R28, R22 ;  /* 0x0000001c03167224 */ /* 0x010fc400078e0216 */
[----:B------:R-:W-:Y:S01]  /*8530*/  IMAD R3, R0, R21, R5 ;  /* 0x0000001500037224 */ /* 0x000fe200078e0205 */
[----:B------:R-:W-:-:S04]  /*8540*/  PRMT R0, R4, 0x7610, R0 ;  /* 0x0000761004007816 */ /* 0x000fc80000000000 */
[----:B------:R-:W-:Y:S02]  /*8550*/  SEL R18, R3, R22, !P0 ;  /* 0x0000001603127207 */ /* 0x000fe40004000000 */
[----:B------:R-:W-:-:S07]  /*8560*/  SEL R22, R22, R3, !P0 ;  /* 0x0000000316167207 */ /* 0x000fce0004000000 */
.L_x_223:
[----:B------:R-:W-:Y:S02]  /*8570*/  LOP3.LUT P0, RZ, R0, 0xff, RZ, 0xc0, !PT ;  /* 0x000000ff00ff7812 */ /* 0x000fe4000780c0ff */
[----:B------:R-:W-:-:S11]  /*8580*/  LOP3.LUT R134, R134, 0x1, RZ, 0x3c, !PT ;  /* 0x0000000186867812 */ /* 0x000fd600078e3cff */
[----:B------:R-:W-:Y:S05]  /*8590*/  @P0 BRA `(.L_x_226) ;  /* 0xffffff8c00f80947 */ /* 0x000fea000383ffff */
[----:B------:R-:W-:Y:S05]  /*85a0*/  EXIT ;  /* 0x000000000000794d */ /* 0x000fea0003800000 */
.L_x_13:
[----:B------:R-:W-:-:S08]  /*85b0*/  ISETP.NE.AND P0, PT, R14, RZ, PT ;  /* 0x000000ff0e00720c */ /* 0x000fd00003f05270 */
[----:B0-----:R-:W0:-:S00]  /*85c0*/  USETMAXREG.DEALLOC.CTAPOOL 0x28 ;  /* 0x00000028000079c8 */ /* 0x001e0000080e0500 */
[----:B------:R-:W-:Y:S05]  /*85d0*/  @P0 EXIT ;  /* 0x000000000000094d */ /* 0x000fea0003800000 */
[----:B0-----:R-:W-:Y:S01]  /*85e0*/  LOP3.LUT P0, RZ, R3, 0xff, RZ, 0xc0, !PT ;  /* 0x000000ff03ff7812 */ /* 0x001fe2000780c0ff */
[----:B------:R-:W-:Y:S02]  /*85f0*/  IMAD.MOV.U32 R3, RZ, RZ, 0x1 ;  /* 0x00000001ff037424 */ /* 0x000fe400078e00ff */
[----:B------:R-:W-:-:S10]  /*8600*/  IMAD.MOV.U32 R8, RZ, RZ, RZ ;  /* 0x000000ffff087224 */ /* 0x000fd400078e00ff */
[----:B------:R-:W-:Y:S05]  /*8610*/  @!P0 BRA `(.L_x_227) ;  /* 0x0000000c00148947 */ /* 0x000fea0003800000 */
[----:B------:R-:W-:Y:S01]  /*8620*/  LOP3.LUT P0, RZ, R5, 0x1f, RZ, 0xc0, !PT ;  /* 0x0000001f05ff7812 */ /* 0x000fe2000780c0ff */
[----:B------:R-:W-:Y:S01]  /*8630*/  ULDC UR5, c[0x0][0x658] ;  /* 0x0001960000057ab9 */ /* 0x000fe20000000800 */
[----:B------:R-:W-:Y:S01]  /*8640*/  UMOV UR6, 0xffffffff ;  /* 0xffffffff00067882 */ /* 0x000fe20000000000 */
[----:B------:R-:W-:Y:S01]  /*8650*/  BSSY B0, `(.L_x_227) ;  /* 0x00000c1000007945 */ /* 0x000fe20003800000 */
[----:B------:R-:W-:Y:S01]  /*8660*/  USHF.L.U32 UR6, UR6, UR5, URZ ;  /* 0x0000000506067299 */ /* 0x000fe2000800063f */
[C---:B------:R-:W-:Y:S01]  /*8670*/  ISETP.NE.AND P2, PT, R4.reuse, RZ, PT ;  /* 0x000000ff0400720c */ /* 0x040fe20003f45270 */
[----:B------:R-:W-:Y:S01]  /*8680*/  IMAD.MOV.U32 R10, RZ, RZ, 0x1 ;  /* 0x00000001ff0a7424 */ /* 0x000fe200078e00ff */
[----:B------:R-:W-:Y:S01]  /*8690*/  ISETP.NE.OR P0, PT, R4, RZ, !P0 ;  /* 0x000000ff0400720c */ /* 0x000fe20004705670 */
[----:B------:R-:W-:Y:S01]  /*86a0*/  IMAD.MOV.U32 R3, RZ, RZ, 0x1 ;  /* 0x00000001ff037424 */ /* 0x000fe200078e00ff */
[----:B------:R-:W-:Y:S01]  /*86b0*/  LOP3.LUT R9, R23, 0x2, RZ, 0xfc, !PT ;  /* 0x0000000217097812 */ /* 0x000fe200078efcff */
[----:B------:R-:W-:Y:S01]  /*86c0*/  IMAD.MOV.U32 R8, RZ, RZ, RZ ;  /* 0x000000ffff087224 */ /* 0x000fe200078e00ff */
[----:B------:R-:W-:Y:S01]  /*86d0*/  ULDC UR4, c[0x0][0x600] ;  /* 0x0001800000047ab9 */ /* 0x000fe20000000800 */
[----:B------:R-:W-:Y:S01]  /*86e0*/  UMOV UR7, 0x1 ;  /* 0x0000000100077882 */ /* 0x000fe20000000000 */
[----:B------:R-:W-:-:S02]  /*86f0*/  UIADD3 UR19, UR40, 0x1, URZ ;  /* 0x0000000128137890 */ /* 0x000fc4000fffe03f */
[----:B------:R-:W-:Y:S02]  /*8700*/  UIADD3 UR15, UR4, -0x1, URZ ;  /* 0xffffffff040f7890 */ /* 0x000fe4000fffe03f */
[----:B------:R-:W-:Y:S02]  /*8710*/  USHF.L.U32 UR17, UR7, UR5, URZ ;  /* 0x0000000507117299 */ /* 0x000fe4000800063f */
[----:B------:R-:W-:Y:S01]  /*8720*/  ULOP3.LUT UR16, URZ, UR6, URZ, 0x33, !UPT ;  /* 0x000000063f107292 */ /* 0x000fe2000f8e333f */
[----:B------:R-:W-:-:S11]  /*8730*/  ULDC.64 UR20, c[0x0][0x198] ;  /* 0x0000660000147ab9 */ /* 0x000fd60000000a00 */
.L_x_239:
[----:B------:R-:W-:-:S03]  /*8740*/  UMOV UR4, 0xffffffff ;  /* 0xffffffff00047882 */ /* 0x000fc60000000000 */
[----:B------:R-:W-:Y:S05]  /*8750*/  BRA.DIV UR4, `(.L_x_228) ;  /* 0x00000012044c7947 */ /* 0x000fea000b800000 */
[----:B------:R-:W-:-:S13]  /*8760*/  ELECT P6, URZ, PT ;  /* 0x00000000003f782f */ /* 0x000fda00038c0000 */
.L_x_255:
[----:B------:R-:W0:Y:S01]  /*8770*/  LDC R4, c[0x0][0x28c] ;  /* 0x0000a300ff047b82 */ /* 0x000e220000000800 */
[----:B------:R-:W-:Y:S01]  /*8780*/  BSSY B1, `(.L_x_229) ;  /* 0x0000037000017945 */ /* 0x000fe20003800000 */
[----:B0-----:R-:W-:-:S13]  /*8790*/  ISETP.LT.OR P6, PT, R4, 0x1, !P6 ;  /* 0x000000010400780c */ /* 0x001fda00077c1670 */
[----:B------:R-:W-:Y:S05]  /*87a0*/  @P6 BRA `(.L_x_230) ;  /* 0x0000000000d06947 */ /* 0x000fea0003800000 */
[----:B------:R-:W-:Y:S02]  /*87b0*/  IMAD R18, R18, 0xc0, RZ ;  /* 0x000000c012127824 */ /* 0x000fe400078e02ff */
[----:B------:R-:W-:Y:S02]  /*87c0*/  IMAD.SHL.U32 R22, R22, 0x40, RZ ;  /* 0x0000004016167824 */ /* 0x000fe400078e00ff */
[----:B------:R-:W-:Y:S02]  /*87d0*/  IMAD.MOV.U32 R13, RZ, RZ, RZ ;  /* 0x000000ffff0d7224 */ /* 0x000fe400078e00ff */
[----:B------:R-:W-:Y:S02]  /*87e0*/  IMAD.U32 R14, RZ, RZ, UR19 ;  /* 0x00000013ff0e7e24 */ /* 0x000fe4000f8e00ff */
[----:B------:R-:W-:Y:S02]  /*87f0*/  IMAD.MOV.U32 R4, RZ, RZ, R3 ;  /* 0x000000ffff047224 */ /* 0x000fe400078e0003 */
[----:B------:R-:W-:-:S07]  /*8800*/  IMAD.MOV.U32 R5, RZ, RZ, R8 ;  /* 0x000000ffff057224 */ /* 0x000fce00078e0008 */
.L_x_234:
[----:B------:R-:W0:Y:S01]  /*8810*/  S2R R7, SR_CgaCtaId ;  /* 0x0000000000077919 */ /* 0x000e220000008800 */
[----:B------:R-:W-:-:S04]  /*8820*/  MOV R6, 0x400 ;  /* 0x0000040000067802 */ /* 0x000fc80000000f00 */
[----:B0-----:R-:W-:Y:S02]  /*8830*/  LEA R12, R7, R6, 0x18 ;  /* 0x00000006070c7211 */ /* 0x001fe400078ec0ff */
[----:B------:R-:W-:Y:S01]  /*8840*/  SHF.L.U32 R6, R4, 0x1f, RZ ;  /* 0x0000001f04067819 */ /* 0x000fe200000006ff */
[----:B------:R-:W0:Y:S02]  /*8850*/  @!P2 LDC R7, c[0x0][0x500] ;  /* 0x00014000ff07ab82 */ /* 0x000e240000000800 */
[----:B------:R-:W-:-:S04]  /*8860*/  IMAD R11, R5, 0x8, R12 ;  /* 0x00000008050b7824 */ /* 0x000fc800078e020c */
[----:B------:R-:W1:Y:S02]  /*8870*/  SYNCS.PHASECHK.TRANS64.TRYWAIT P1, [R11+URZ+0x38], R6 ;  /* 0x000038060b0075a7 */ /* 0x000e64000802017f */
[----:B-1----:R-:W-:Y:S05]  /*8880*/  @!P1 BRA `(.L_x_231) ;  /* 0x0000001000209947 */ /* 0x002fea0003800000 */
.L_x_256:
[----:B-1----:R-:W-:Y:S01]  /*8890*/  PRMT R6, R9, 0x9910, RZ ;  /* 0x0000991009067816 */ /* 0x002fe200000000ff */
[----:B0-----:R0:W-:Y:S03]  /*88a0*/  @!P2 SYNCS.ARRIVE.TRANS64 RZ, [R11+URZ], R7 ;  /* 0x000000070bffa9a7 */ /* 0x0011e6000800003f */
[----:B------:R-:W-:-:S13]  /*88b0*/  ISETP.NE.AND P1, PT, R6, 0x2, PT ;  /* 0x000000020600780c */ /* 0x000fda0003f25270 */
[----:B0-----:R-:W-:Y:S05]  /*88c0*/  @P1 BRA `(.L_x_232) ;  /* 0x0000000000041947 */ /* 0x001fea0003800000 */
[----:B------:R-:W-:Y:S01]  /*88d0*/  BPT.TRAP 0x1 ;  /* 0x000000040000795c */ /* 0x000fe20000300000 */
.L_x_232:
[----:B------:R-:W-:Y:S05]  /*88e0*/  @P0 BRA `(.L_x_233) ;  /* 0x0000000000040947 */ /* 0x000fea0003800000 */
[----:B------:R-:W-:Y:S01]  /*88f0*/  BPT.TRAP 0x1 ;  /* 0x000000040000795c */ /* 0x000fe20000300000 */
.L_x_233:
[--C-:B------:R-:W-:Y:S01]  /*8900*/  IMAD R6, R5, 0x2000, R12.reuse ;  /* 0x0000200005067824 */ /* 0x100fe200078e020c */
[----:B------:R-:W-:Y:S01]  /*8910*/  R2UR UR9, R11 ;  /* 0x000000000b0972ca */ /* 0x000fe200000e0000 */
[C---:B------:R-:W-:Y:S01]  /*8920*/  IMAD R12, R5.reuse, 0x6000, R12 ;  /* 0x00006000050c7824 */ /* 0x040fe200078e020c */
[----:B------:R-:W-:Y:S01]  /*8930*/  UIADD3 UR4, UP0, UR20, 0xf0, URZ ;  /* 0x000000f014047890 */ /* 0x000fe2000ff1e03f */
[----:B------:R-:W-:Y:S01]  /*8940*/  VIADD R14, R14, 0xffffffff ;  /* 0xffffffff0e0e7836 */ /* 0x000fe20000000000 */
[----:B------:R-:W-:Y:S01]  /*8950*/  R2UR UR5, R6 ;  /* 0x00000000060572ca */ /* 0x000fe200000e0000 */
[----:B------:R-:W-:Y:S01]  /*8960*/  UIADD3 UR22, UP1, UR20, 0x1f0, URZ ;  /* 0x000001f014167890 */ /* 0x000fe2000ff3e03f */
[----:B------:R-:W-:Y:S01]  /*8970*/  R2UR UR8, R12 ;  /* 0x000000000c0872ca */ /* 0x000fe200000e0000 */
[----:B------:R-:W-:Y:S01]  /*8980*/  VIADD R5, R5, 0x1 ;  /* 0x0000000105057836 */ /* 0x000fe20000000000 */
[----:B------:R-:W-:Y:S01]  /*8990*/  R2UR UR11, R22 ;  /* 0x00000000160b72ca */ /* 0x000fe200000e0000 */
[----:B------:R-:W-:Y:S01]  /*89a0*/  UIADD3.X UR23, URZ, UR21, URZ, UP1, !UPT ;  /* 0x000000153f177290 */ /* 0x000fe20008ffe43f */
[----:B------:R-:W-:Y:S01]  /*89b0*/  R2UR UR10, R13 ;  /* 0x000000000d0a72ca */ /* 0x000fe200000e0000 */
[----:B------:R-:W-:Y:S01]  /*89c0*/  UMOV UR6, 0x0 ;  /* 0x0000000000067882 */ /* 0x000fe20000000000 */
[----:B------:R-:W-:Y:S01]  /*89d0*/  R2UR UR12, R19 ;  /* 0x00000000130c72ca */ /* 0x000fe200000e0000 */
[----:B------:R-:W-:Y:S01]  /*89e0*/  UMOV UR7, 0x10000000 ;  /* 0x1000000000077882 */ /* 0x000fe20000000000 */
[----:B------:R-:W-:Y:S01]  /*89f0*/  R2UR UR18, R18 ;  /* 0x00000000121272ca */ /* 0x000fe200000e0000 */
[----:B------:R-:W-:Y:S01]  /*8a00*/  VIADD R13, R13, 0x40 ;  /* 0x000000400d0d7836 */ /* 0x000fe20000000000 */
[----:B------:R-:W-:Y:S01]  /*8a10*/  ISETP.GT.AND P3, PT, R14, 0x1, PT ;  /* 0x000000010e00780c */ /* 0x000fe20003f64270 */
[----:B------:R-:W-:Y:S01]  /*8a20*/  UIADD3 UR13, UR5, 0x180, URZ ;  /* 0x00000180050d7890 */ /* 0x000fe2000fffe03f */
[----:B------:R-:W-:Y:S01]  /*8a30*/  ISETP.NE.AND P1, PT, R5, 0x7, PT ;  /* 0x000000070500780c */ /* 0x000fe20003f25270 */
[----:B------:R-:W-:-:S02]  /*8a40*/  UIADD3.X UR5, URZ, UR21, URZ, UP0, !UPT ;  /* 0x000000153f057290 */ /* 0x000fc400087fe43f */
[----:B------:R-:W-:Y:S01]  /*8a50*/  UIADD3 UR14, UR8, 0xe180, URZ ;  /* 0x0000e180080e7890 */ /* 0x000fe2000fffe03f */
[----:B------:R-:W-:Y:S02]  /*8a60*/  SEL R7, RZ, 0x1, P1 ;  /* 0x00000001ff077807 */ /* 0x000fe40000800000 */
[----:B------:R-:W-:Y:S01]  /*8a70*/  UMOV UR8, UR13 ;  /* 0x0000000d00087c82 */ /* 0x000fe20008000000 */
[----:B------:R-:W-:Y:S02]  /*8a80*/  SEL R5, R5, RZ, P1 ;  /* 0x000000ff05057207 */ /* 0x000fe40000800000 */
[----:B------:R-:W-:Y:S01]  /*8a90*/  LOP3.LUT R4, R4, R7, RZ, 0x3c, !PT ;  /* 0x0000000704047212 */ /* 0x000fe200078e3cff */
[----:B------:R0:W-:Y:S02]  /*8aa0*/  UTMALDG.3D [UR8], [UR4], desc[UR6] ;  /* 0x00000608040075b4 */ /* 0x0001e40008011000 */
[----:B0-----:R-:W-:Y:S01]  /*8ab0*/  UMOV UR8, UR14 ;  /* 0x0000000e00087c82 */ /* 0x001fe20008000000 */
[----:B------:R-:W-:-:S02]  /*8ac0*/  UMOV UR11, UR18 ;  /* 0x00000012000b7c82 */ /* 0x000fc40008000000 */
[----:B------:R0:W-:Y:S02]  /*8ad0*/  UTMALDG.3D [UR8], [UR22], desc[UR6] ;  /* 0x00000608160075b4 */ /* 0x0001e40008011000 */
[----:B0-----:R-:W-:Y:S05]  /*8ae0*/  @P3 BRA `(.L_x_234) ;  /* 0xfffffffc00483947 */ /* 0x001fea000383ffff */
.L_x_230:
[----:B------:R-:W-:Y:S05]  /*8af0*/  BSYNC B1 ;  /* 0x0000000000017941 */ /* 0x000fea0003800000 */
.L_x_229:
[----:B------:R-:W2:Y:S01]  /*8b00*/  LDL.64 R20, [R1] ;  /* 0x0000000001147983 */ /* 0x000ea20000100a00 */
[----:B------:R-:W-:Y:S01]  /*8b10*/  LOP3.LUT P4, RZ, R10, 0xff, RZ, 0xc0, !PT ;  /* 0x000000ff0aff7812 */ /* 0x000fe2000788c0ff */
[----:B------:R-:W-:Y:S01]  /*8b20*/  VIADD R11, R8, UR40 ;  /* 0x00000028080b7c36 */ /* 0x000fe20008000000 */
[----:B------:R-:W-:Y:S01]  /*8b30*/  ULDC.64 UR4, c[0x0][0x650] ;  /* 0x0001940000047ab9 */ /* 0x000fe20000000a00 */
[----:B------:R-:W-:Y:S01]  /*8b40*/  IMAD.U32 R8, RZ, RZ, UR40 ;  /* 0x00000028ff087e24 */ /* 0x000fe2000f8e00ff */
[----:B------:R-:W-:Y:S01]  /*8b50*/  UISETP.GE.U32.AND UP0, UPT, UR40, 0x7, UPT ;  /* 0x000000072800788c */ /* 0x000fe2000bf06070 */
[C---:B------:R-:W-:Y:S01]  /*8b60*/  IMAD.WIDE.U32 R4, R11.reuse, 0x24924925, RZ ;  /* 0x249249250b047825 */ /* 0x040fe200078e00ff */
[----:B------:R-:W-:Y:S01]  /*8b70*/  ISETP.GT.U32.AND P1, PT, R11, 0x6, PT ;  /* 0x000000060b00780c */ /* 0x000fe20003f24070 */
[----:B------:R-:W-:Y:S01]  /*8b80*/  BSSY B1, `(.L_x_235) ;  /* 0x000006b000017945 */ /* 0x000fe20003800000 */
[----:B------:R-:W-:Y:S01]  /*8b90*/  PRMT R10, RZ, 0x7610, R10 ;  /* 0x00007610ff0a7816 */ /* 0x000fe2000000000a */
[----:B------:R-:W-:Y:S01]  /*8ba0*/  IMAD.MOV.U32 R22, RZ, RZ, -0x1 ;  /* 0xffffffffff167424 */ /* 0x000fe200078e00ff */
[----:B------:R-:W-:Y:S01]  /*8bb0*/  ISETP.LT.U32.AND P1, PT, R8, 0x7, P1 ;  /* 0x000000070800780c */ /* 0x000fe20000f21070 */
[----:B------:R-:W-:Y:S01]  /*8bc0*/  IMAD.MOV.U32 R18, RZ, RZ, -0x1 ;  /* 0xffffffffff127424 */ /* 0x000fe200078e00ff */
[----:B------:R-:W-:Y:S01]  /*8bd0*/  PLOP3.LUT P3, PT, PT, PT, UP0, 0x80, 0x0 ;  /* 0x000000000000781c */ /* 0x000fe20003f6f008 */
[----:B------:R-:W0:Y:S01]  /*8be0*/  @P4 S2R R7, SR_CgaCtaId ;  /* 0x0000000000074919 */ /* 0x000e220000008800 */
[----:B------:R-:W-:Y:S01]  /*8bf0*/  SEL R4, RZ, 0x1, !P1 ;  /* 0x00000001ff047807 */ /* 0x000fe20004800000 */
[----:B------:R-:W-:Y:S01]  /*8c00*/  IMAD.MOV.U32 R19, RZ, RZ, -0x1 ;  /* 0xffffffffff137424 */ /* 0x000fe200078e00ff */
[----:B------:R-:W-:-:S02]  /*8c10*/  @P4 MOV R6, 0x400 ;  /* 0x0000040000064802 */ /* 0x000fc40000000f00 */
[----:B------:R-:W-:Y:S02]  /*8c20*/  LOP3.LUT R3, R3, R4, RZ, 0x3c, !PT ;  /* 0x0000000403037212 */ /* 0x000fe400078e3cff */
[----:B------:R-:W-:Y:S02]  /*8c30*/  PRMT R4, RZ, 0x7610, R4 ;  /* 0x00007610ff047816 */ /* 0x000fe40000000004 */
[----:B0-----:R-:W-:Y:S01]  /*8c40*/  @P4 LEA R6, R7, R6, 0x18 ;  /* 0x0000000607064211 */ /* 0x001fe200078ec0ff */
[----:B------:R-:W-:-:S03]  /*8c50*/  IMAD.IADD R7, R11, 0x1, -R5 ;  /* 0x000000010b077824 */ /* 0x000fc600078e0a05 */
[----:B------:R0:W-:Y:S02]  /*8c60*/  @P4 SYNCS.ARRIVE.TRANS64.A1T0 RZ, [R6+URZ+0xa8], RZ ;  /* 0x0000a8ff06ff49a7 */ /* 0x0001e4000810003f */
[----:B------:R-:W-:-:S04]  /*8c70*/  LEA.HI R7, R7, R5, RZ, 0x1f ;  /* 0x0000000507077211 */ /* 0x000fc800078ff8ff */
[----:B------:R-:W-:-:S04]  /*8c80*/  SHF.R.U32.HI R8, RZ, 0x2, R7 ;  /* 0x00000002ff087819 */ /* 0x000fc80000011607 */
[----:B------:R-:W-:Y:S01]  /*8c90*/  @P3 LOP3.LUT R3, R3, 0x1, R8, 0x78, !PT ;  /* 0x0000000103033812 */ /* 0x000fe200078e7808 */
[----:B------:R-:W-:Y:S01]  /*8ca0*/  IMAD R8, R8, -0x7, R11 ;  /* 0xfffffff908087824 */ /* 0x000fe200078e020b */
[----:B--2---:R-:W-:-:S05]  /*8cb0*/  IADD3 R16, P1, R16, R20, RZ ;  /* 0x0000001410107210 */ /* 0x004fca0007f3e0ff */
[----:B------:R-:W-:Y:S01]  /*8cc0*/  IMAD.X R17, R17, 0x1, R0, P1 ;  /* 0x0000000111117824 */ /* 0x000fe200008e0600 */
[----:B------:R-:W-:-:S04]  /*8cd0*/  ISETP.GE.U32.AND P1, PT, R16, UR4, PT ;  /* 0x0000000410007c0c */ /* 0x000fc8000bf26070 */
[----:B------:R-:W-:-:S13]  /*8ce0*/  ISETP.GE.U32.AND.EX P1, PT, R17, UR5, PT, P1 ;  /* 0x0000000511007c0c */ /* 0x000fda000bf26110 */
[----:B0-----:R-:W-:Y:S05]  /*8cf0*/  @P1 BRA `(.L_x_236) ;  /* 0x00000004004c1947 */ /* 0x001fea0003800000 */
[----:B------:R-:W0:Y:S01]  /*8d00*/  S2R R12, SR_CTAID.X ;  /* 0x00000000000c7919 */ /* 0x000e220000002500 */
[----:B------:R-:W-:Y:S01]  /*8d10*/  ULDC.64 UR4, c[0x0][0x628] ;  /* 0x00018a0000047ab9 */ /* 0x000fe20000000a00 */
[----:B------:R-:W1:Y:S01]  /*8d20*/  LDC R13, c[0x0][0x144] ;  /* 0x00005100ff0d7b82 */ /* 0x000e620000000800 */
[----:B------:R-:W-:Y:S01]  /*8d30*/  ISETP.NE.U32.AND P1, PT, RZ, UR4, PT ;  /* 0x00000004ff007c0c */ /* 0x000fe2000bf25070 */
[----:B------:R-:W2:Y:S01]  /*8d40*/  S2R R11, SR_CTAID.Y ;  /* 0x00000000000b7919 */ /* 0x000ea20000002600 */
[----:B------:R-:W-:Y:S01]  /*8d50*/  ULDC UR6, c[0x0][0x150] ;  /* 0x0000540000067ab9 */ /* 0x000fe20000000800 */
[----:B------:R-:W-:Y:S01]  /*8d60*/  ULDC UR7, c[0x0][0x630] ;  /* 0x00018c0000077ab9 */ /* 0x000fe20000000800 */
[----:B------:R-:W-:Y:S01]  /*8d70*/  ISETP.NE.AND.EX P1, PT, RZ, UR5, PT, P1 ;  /* 0x00000005ff007c0c */ /* 0x000fe2000bf25310 */
[----:B------:R-:W-:Y:S01]  /*8d80*/  IMAD.MOV.U32 R4, RZ, RZ, R16 ;  /* 0x000000ffff047224 */ /* 0x000fe200078e0010 */
[----:B0-----:R-:W-:-:S05]  /*8d90*/  I2FP.F32.U32 R5, R12 ;  /* 0x0000000c00057245 */ /* 0x001fca0000201000 */
[----:B------:R-:W-:Y:S01]  /*8da0*/  FMUL R14, R5, UR6 ;  /* 0x00000006050e7c20 */ /* 0x000fe20008400000 */
[----:B------:R-:W-:-:S05]  /*8db0*/  IMAD.MOV.U32 R5, RZ, RZ, R17 ;  /* 0x000000ffff057224 */ /* 0x000fca00078e0011 */
[----:B--2---:R-:W-:Y:S05]  /*8dc0*/  @!P1 BRA `(.L_x_237) ;  /* 0x0000000000289947 */ /* 0x004fea0003800000 */
[----:B------:R-:W-:Y:S02]  /*8dd0*/  ULDC UR6, c[0x0][0x634] ;  /* 0x00018d0000067ab9 */ /* 0x000fe40000000800 */
[----:B------:R-:W-:-:S05]  /*8de0*/  IADD3 R5, P1, R16, UR6, RZ ;  /* 0x0000000610057c10 */ /* 0x000fca000ff3e0ff */
[----:B------:R-:W-:-:S04]  /*8df0*/  IMAD.X R15, RZ, RZ, R17, P1 ;  /* 0x000000ffff0f7224 */ /* 0x000fc800008e0611 */
[----:B------:R-:W-:-:S04]  /*8e00*/  IMAD.WIDE.U32 R6, R15, UR4, RZ ;  /* 0x000000040f067c25 */ /* 0x000fc8000f8e00ff */
[----:B------:R-:W-:-:S04]  /*8e10*/  IMAD.WIDE.U32 R6, P1, R5, UR5, R6 ;  /* 0x0000000505067c25 */ /* 0x000fc8000f820006 */
[----:B------:R-:W-:-:S04]  /*8e20*/  IMAD.WIDE.U32 R4, R5, UR4, RZ ;  /* 0x0000000405047c25 */ /* 0x000fc8000f8e00ff */
[----:B------:R-:W-:Y:S01]  /*8e30*/  IMAD.MOV.U32 R4, RZ, RZ, R7 ;  /* 0x000000ffff047224 */ /* 0x000fe200078e0007 */
[----:B------:R-:W-:Y:S01]  /*8e40*/  IADD3 RZ, P3, R5, R6, RZ ;  /* 0x0000000605ff7210 */ /* 0x000fe20007f7e0ff */
[----:B------:R-:W-:-:S04]  /*8e50*/  IMAD.X R5, RZ, RZ, RZ, P1 ;  /* 0x000000ffff057224 */ /* 0x000fc800008e06ff */
[----:B------:R-:W-:-:S08]  /*8e60*/  IMAD.WIDE.U32.X R4, R15, UR5, R4, P3 ;  /* 0x000000050f047c25 */ /* 0x000fd000098e0404 */
.L_x_237:
[--C-:B------:R-:W-:Y:S01]  /*8e70*/  SHF.R.U64 R19, R4, UR7, R5.reuse ;  /* 0x0000000704137c19 */ /* 0x100fe20008001205 */
[----:B------:R-:W0:Y:S01]  /*8e80*/  F2I.U32.TRUNC.NTZ R14, R14 ;  /* 0x0000000e000e7305 */ /* 0x000e22000020f000 */
[----:B------:R-:W-:Y:S01]  /*8e90*/  SHF.R.U32.HI R4, RZ, UR7, R5 ;  /* 0x00000007ff047c19 */ /* 0x000fe20008011605 */
[----:B------:R-:W-:Y:S01]  /*8ea0*/  ULDC.64 UR4, c[0x0][0x620] ;  /* 0x0001880000047ab9 */ /* 0x000fe20000000a00 */
[----:B------:R-:W-:Y:S01]  /*8eb0*/  IADD3 R7, P1, RZ, -R19, RZ ;  /* 0x80000013ff077210 */ /* 0x000fe20007f3e0ff */
[----:B------:R-:W-:Y:S01]  /*8ec0*/  ULDC.64 UR6, c[0x0][0x640] ;  /* 0x0001900000067ab9 */ /* 0x000fe20000000a00 */
[----:B------:R-:W2:Y:S03]  /*8ed0*/  LDC R18, c[0x0][0x148] ;  /* 0x00005200ff127b82 */ /* 0x000ea60000000800 */
[----:B------:R-:W-:Y:S01]  /*8ee0*/  IMAD.X R4, RZ, RZ, ~R4, P1 ;  /* 0x000000ffff047224 */ /* 0x000fe200008e0e04 */
[----:B------:R-:W-:-:S03]  /*8ef0*/  ISETP.NE.U32.AND P1, PT, RZ, UR6, PT ;  /* 0x00000006ff007c0c */ /* 0x000fc6000bf25070 */
[----:B------:R-:W-:Y:S01]  /*8f00*/  IMAD R6, R4, UR4, RZ ;  /* 0x0000000404067c24 */ /* 0x000fe2000f8e02ff */
[----:B------:R-:W-:Y:S01]  /*8f10*/  ISETP.NE.AND.EX P1, PT, RZ, UR7, PT, P1 ;  /* 0x00000007ff007c0c */ /* 0x000fe2000bf25310 */
[----:B------:R-:W-:Y:S01]  /*8f20*/  IMAD.WIDE.U32 R4, R7, UR4, R16 ;  /* 0x0000000407047c25 */ /* 0x000fe2000f8e0010 */
[----:B------:R-:W-:-:S03]  /*8f30*/  ULDC UR4, c[0x0][0x618] ;  /* 0x0001860000047ab9 */ /* 0x000fc60000000800 */
[----:B------:R-:W-:Y:S01]  /*8f40*/  IMAD R7, R7, UR5, R6 ;  /* 0x0000000507077c24 */ /* 0x000fe2000f8e0206 */
[----:B------:R-:W-:Y:S01]  /*8f50*/  ULDC UR5, c[0x0][0x154] ;  /* 0x0000550000057ab9 */ /* 0x000fe20000000800 */
[----:B0-----:R-:W-:Y:S02]  /*8f60*/  IMAD.MOV R6, RZ, RZ, -R14 ;  /* 0x000000ffff067224 */ /* 0x001fe400078e0a0e */
[----:B------:R-:W-:Y:S02]  /*8f70*/  IMAD.IADD R5, R5, 0x1, R7 ;  /* 0x0000000105057824 */ /* 0x000fe400078e0207 */
[----:B-1----:R-:W-:Y:S01]  /*8f80*/  IMAD R12, R13, R6, R12 ;  /* 0x000000060d0c7224 */ /* 0x002fe200078e020c */
[----:B------:R-:W-:Y:S02]  /*8f90*/  I2FP.F32.U32 R6, R11 ;  /* 0x0000000b00067245 */ /* 0x000fe40000201000 */
[--C-:B------:R-:W-:Y:S02]  /*8fa0*/  SHF.R.U64 R13, R4, UR4, R5.reuse ;  /* 0x00000004040d7c19 */ /* 0x100fe40008001205 */
[----:B------:R-:W-:Y:S01]  /*8fb0*/  SHF.R.U32.HI R4, RZ, UR4, R5 ;  /* 0x00000004ff047c19 */ /* 0x000fe20008011605 */
[----:B------:R-:W-:Y:S01]  /*8fc0*/  FMUL R6, R6, UR5 ;  /* 0x0000000506067c20 */ /* 0x000fe20008400000 */
[----:B------:R-:W-:-:S02]  /*8fd0*/  ULDC UR4, c[0x0][0x608] ;  /* 0x0001820000047ab9 */ /* 0x000fc40000000800 */
[--C-:B------:R-:W-:Y:S01]  /*8fe0*/  SHF.R.U64 R15, R13, UR4, R4.reuse ;  /* 0x000000040d0f7c19 */ /* 0x100fe20008001204 */
[----:B------:R0:W1:Y:S01]  /*8ff0*/  F2I.U32.TRUNC.NTZ R20, R6 ;  /* 0x0000000600147305 */ /* 0x000062000020f000 */
[----:B------:R-:W-:Y:S01]  /*9000*/  SHF.R.U32.HI R4, RZ, UR4, R4 ;  /* 0x00000004ff047c19 */ /* 0x000fe20008011604 */
[----:B------:R-:W-:-:S03]  /*9010*/  ULDC UR4, c[0x0][0x658] ;  /* 0x0001960000047ab9 */ /* 0x000fc60000000800 */
[--C-:B------:R-:W-:Y:S02]  /*9020*/  SHF.R.U64 R14, R15, UR4, R4.reuse ;  /* 0x000000040f0e7c19 */ /* 0x100fe40008001204 */
[----:B------:R-:W-:-:S03]  /*9030*/  SHF.R.U32.HI R21, RZ, UR4, R4 ;  /* 0x00000004ff157c19 */ /* 0x000fc60008011604 */
[----:B------:R-:W-:Y:S02]  /*9040*/  IMAD.MOV.U32 R4, RZ, RZ, R14 ;  /* 0x000000ffff047224 */ /* 0x000fe400078e000e */
[----:B------:R-:W-:Y:S01]  /*9050*/  IMAD.MOV.U32 R5, RZ, RZ, R21 ;  /* 0x000000ffff057224 */ /* 0x000fe200078e0015 */
[----:B0-----:R-:W-:Y:S06]  /*9060*/  @!P1 BRA `(.L_x_238) ;  /* 0x0000000000289947 */ /* 0x001fec0003800000 */
        /* <DEDUP_REMOVED lines=10> */
.L_x_238:
[----:B------:R-:W-:Y:S01]  /*9110*/  ISETP.NE.AND P1, PT, R2, 0x1, PT ;  /* 0x000000010200780c */ /* 0x000fe20003f25270 */
[----:B------:R-:W-:Y:S01]  /*9120*/  ULDC UR4, c[0x0][0x648] ;  /* 0x0001920000047ab9 */ /* 0x000fe20000000800 */
[----:B------:R-:W-:Y:S01]  /*9130*/  LOP3.LUT R15, R15, UR16, RZ, 0xc0, !PT ;  /* 0x000000100f0f7c12 */ /* 0x000fe2000f8ec0ff */
[----:B-1----:R-:W-:Y:S01]  /*9140*/  IMAD.MOV R20, RZ, RZ, -R20 ;  /* 0x000000ffff147224 */ /* 0x002fe200078e0a14 */
[----:B------:R-:W-:Y:S01]  /*9150*/  SHF.R.U64 R4, R4, UR4, R5 ;  /* 0x0000000404047c19 */ /* 0x000fe20008001205 */
[----:B------:R-:W-:Y:S01]  /*9160*/  ULDC UR4, c[0x0][0x638] ;  /* 0x00018e0000047ab9 */ /* 0x000fe20000000800 */
[----:B------:R-:W-:Y:S01]  /*9170*/  LOP3.LUT R13, R13, UR15, RZ, 0xc0, !PT ;  /* 0x0000000f0d0d7c12 */ /* 0x000fe2000f8ec0ff */
[----:B------:R-:W-:Y:S02]  /*9180*/  ULDC UR5, c[0x0][0x610] ;  /* 0x0001840000057ab9 */ /* 0x000fe40000000800 */
[----:B------:R-:W-:Y:S02]  /*9190*/  IMAD.MOV R5, RZ, RZ, -R4 ;  /* 0x000000ffff057224 */ /* 0x000fe400078e0a04 */
[----:B------:R-:W-:-:S02]  /*91a0*/  IMAD R15, R4, UR17, R15 ;  /* 0x00000011040f7c24 */ /* 0x000fc4000f8e020f */
[----:B--2---:R-:W-:Y:S02]  /*91b0*/  @P1 IMAD R12, R18, R20, R11 ;  /* 0x00000014120c1224 */ /* 0x004fe400078e020b */
[----:B------:R-:W-:Y:S01]  /*91c0*/  IMAD R14, R5, UR4, R14 ;  /* 0x00000004050e7c24 */ /* 0x000fe2000f8e020e */
[----:B------:R-:W-:Y:S01]  /*91d0*/  ULDC UR4, c[0x0][0x600] ;  /* 0x0001800000047ab9 */ /* 0x000fe20000000800 */
[----:B------:R-:W-:Y:S02]  /*91e0*/  IMAD R12, R15, UR5, R12 ;  /* 0x000000050f0c7c24 */ /* 0x000fe4000f8e020c */
[----:B------:R-:W-:Y:S02]  /*91f0*/  IMAD R5, R14, UR4, R13 ;  /* 0x000000040e057c24 */ /* 0x000fe4000f8e020d */
[----:B------:R-:W-:-:S03]  /*9200*/  IMAD.MOV.U32 R4, RZ, RZ, 0x1 ;  /* 0x00000001ff047424 */ /* 0x000fc600078e00ff */
[----:B------:R-:W-:Y:S02]  /*9210*/  SEL R18, R5, R12, !P1 ;  /* 0x0000000c05127207 */ /* 0x000fe40004800000 */
[----:B------:R-:W-:-:S07]  /*9220*/  SEL R22, R12, R5, !P1 ;  /* 0x000000050c167207 */ /* 0x000fce0004800000 */
.L_x_236:
[----:B------:R-:W-:Y:S05]  /*9230*/  BSYNC B1 ;  /* 0x0000000000017941 */ /* 0x000fea0003800000 */
.L_x_235:
[----:B------:R-:W-:-:S13]  /*9240*/  LOP3.LUT P1, RZ, R4, 0xff, RZ, 0xc0, !PT ;  /* 0x000000ff04ff7812 */ /* 0x000fda000782c0ff */
[----:B------:R-:W-:Y:S05]  /*9250*/  @P1 BRA `(.L_x_239) ;  /* 0xfffffff400381947 */ /* 0x000fea000383ffff */
[----:B------:R-:W-:Y:S05]  /*9260*/  BSYNC B0 ;  /* 0x0000000000007941 */ /* 0x000fea0003800000 */
.L_x_227:
[----:B------:R-:W-:-:S03]  /*9270*/  UMOV UR4, 0xffffffff ;  /* 0xffffffff00047882 */ /* 0x000fc60000000000 */
[----:B------:R-:W-:Y:S05]  /*9280*/  BRA.DIV UR4, `(.L_x_240) ;  /* 0x0000000604b47947 */ /* 0x000fea000b800000 */
[----:B------:R-:W-:-:S13]  /*9290*/  ELECT P6, URZ, PT ;  /* 0x00000000003f782f */ /* 0x000fda00038c0000 */
.L_x_259:
[----:B------:R-:W-:Y:S04]  /*92a0*/  BSSY B0, `(.L_x_241) ;  /* 0x0000046000007945 */ /* 0x000fe80003800000 */
[----:B------:R-:W-:Y:S05]  /*92b0*/  @!P6 BRA `(.L_x_242) ;  /* 0x000000040010e947 */ /* 0x000fea0003800000 */
[----:B------:R-:W-:-:S04]  /*92c0*/  LOP3.LUT R23, R23, 0x2, RZ, 0xfc, !PT ;  /* 0x0000000217177812 */ /* 0x000fc800078efcff */
[----:B------:R-:W-:-:S13]  /*92d0*/  ISETP.NE.AND P0, PT, R23, 0x3, PT ;  /* 0x000000031700780c */ /* 0x000fda0003f05270 */
[----:B------:R-:W-:Y:S05]  /*92e0*/  @!P0 BRA `(.L_x_243) ;  /* 0x0000000000048947 */ /* 0x000fea0003800000 */
[----:B------:R-:W-:Y:S01]  /*92f0*/  BPT.TRAP 0x1 ;  /* 0x000000040000795c */ /* 0x000fe20000300000 */
.L_x_243:
[----:B------:R-:W0:Y:S01]  /*9300*/  S2R R5, SR_CgaCtaId ;  /* 0x0000000000057919 */ /* 0x000e220000008800 */
[----:B------:R-:W-:Y:S02]  /*9310*/  MOV R0, 0x400 ;  /* 0x0000040000007802 */ /* 0x000fe40000000f00 */
[----:B------:R-:W-:Y:S02]  /*9320*/  SHF.L.U32 R2, R3, 0x1f, RZ ;  /* 0x0000001f03027819 */ /* 0x000fe400000006ff */
[----:B0-----:R-:W-:-:S05]  /*9330*/  LEA R5, R5, R0, 0x18 ;  /* 0x0000000005057211 */ /* 0x001fca00078ec0ff */
[----:B------:R-:W-:-:S04]  /*9340*/  VIADD R5, R5, 0x38 ;  /* 0x0000003805057836 */ /* 0x000fc80000000000 */
[C---:B------:R-:W-:Y:S02]  /*9350*/  IMAD R7, R8.reuse, 0x8, R5 ;  /* 0x0000000808077824 */ /* 0x040fe400078e0205 */
[----:B------:R-:W-:Y:S02]  /*9360*/  VIADD R8, R8, 0x1 ;  /* 0x0000000108087836 */ /* 0x000fe40000000000 */
[----:B------:R-:W0:Y:S03]  /*9370*/  SYNCS.PHASECHK.TRANS64.TRYWAIT P0, [R7+URZ], R2 ;  /* 0x00000002070075a7 */ /* 0x000e26000800017f */
[----:B------:R-:W-:-:S04]  /*9380*/  ISETP.NE.AND P1, PT, R8, 0x7, PT ;  /* 0x000000070800780c */ /* 0x000fc80003f25270 */
[----:B------:R-:W-:Y:S02]  /*9390*/  SEL R0, RZ, 0x1, P1 ;  /* 0x00000001ff007807 */ /* 0x000fe40000800000 */
[----:B------:R-:W-:Y:S02]  /*93a0*/  SEL R8, R8, RZ, P1 ;  /* 0x000000ff08087207 */ /* 0x000fe40000800000 */
[----:B------:R-:W-:-:S03]  /*93b0*/  LOP3.LUT R9, R3, R0, RZ, 0x3c, !PT ;  /* 0x0000000003097212 */ /* 0x000fc600078e3cff */
[----:B------:R-:W-:Y:S01]  /*93c0*/  IMAD R6, R8, 0x8, R5 ;  /* 0x0000000808067824 */ /* 0x000fe200078e0205 */
[----:B------:R-:W-:Y:S01]  /*93d0*/  SHF.L.U32 R3, R9, 0x1f, RZ ;  /* 0x0000001f09037819 */ /* 0x000fe200000006ff */
[----:B0-----:R-:W-:Y:S06]  /*93e0*/  @!P0 BRA `(.L_x_244) ;  /* 0x00000004007c8947 */ /* 0x001fec0003800000 */
.L_x_260:
[----:B------:R-:W1:Y:S01]  /*93f0*/  SYNCS.PHASECHK.TRANS64.TRYWAIT P0, [R6+URZ], R3 ;  /* 0x00000003060075a7 */ /* 0x000e62000800017f */
[----:B------:R-:W-:-:S05]  /*9400*/  VIADD R0, R8, 0x1 ;  /* 0x0000000108007836 */ /* 0x000fca0000000000 */
[----:B------:R-:W-:-:S04]  /*9410*/  ISETP.NE.AND P1, PT, R0, 0x7, PT ;  /* 0x000000070000780c */ /* 0x000fc80003f25270 */
[----:B0-----:R-:W-:Y:S02]  /*9420*/  SEL R2, RZ, 0x1, P1 ;  /* 0x00000001ff027807 */ /* 0x001fe40000800000 */
[----:B------:R-:W-:Y:S02]  /*9430*/  SEL R0, R0, RZ, P1 ;  /* 0x000000ff00007207 */ /* 0x000fe40000800000 */
[----:B------:R-:W-:-:S03]  /*9440*/  LOP3.LUT R9, R9, R2, RZ, 0x3c, !PT ;  /* 0x0000000209097212 */ /* 0x000fc600078e3cff */
[----:B------:R-:W-:Y:S01]  /*9450*/  IMAD R7, R0, 0x8, R5 ;  /* 0x0000000800077824 */ /* 0x000fe200078e0205 */
[----:B------:R-:W-:Y:S01]  /*9460*/  SHF.L.U32 R4, R9, 0x1f, RZ ;  /* 0x0000001f09047819 */ /* 0x000fe200000006ff */
[----:B-1----:R-:W-:Y:S06]  /*9470*/  @!P0 BRA `(.L_x_245) ;  /* 0x00000004006c8947 */ /* 0x002fec0003800000 */
.L_x_261:
[----:B------:R-:W1:Y:S01]  /*9480*/  SYNCS.PHASECHK.TRANS64.TRYWAIT P0, [R7+URZ], R4 ;  /* 0x00000004070075a7 */ /* 0x000e62000800017f */
[----:B------:R-:W-:-:S05]  /*9490*/  VIADD R0, R0, 0x1 ;  /* 0x0000000100007836 */ /* 0x000fca0000000000 */
[----:B------:R-:W-:-:S04]  /*94a0*/  ISETP.NE.AND P1, PT, R0, 0x7, PT ;  /* 0x000000070000780c */ /* 0x000fc80003f25270 */
[----:B------:R-:W-:Y:S02]  /*94b0*/  SEL R2, RZ, 0x1, P1 ;  /* 0x00000001ff027807 */ /* 0x000fe40000800000 */
[----:B------:R-:W-:Y:S02]  /*94c0*/  SEL R0, R0, RZ, P1 ;  /* 0x000000ff00007207 */ /* 0x000fe40000800000 */
[----:B------:R-:W-:-:S03]  /*94d0*/  LOP3.LUT R9, R9, R2, RZ, 0x3c, !PT ;  /* 0x0000000209097212 */ /* 0x000fc600078e3cff */
[----:B0-----:R-:W-:Y:S01]  /*94e0*/  IMAD R6, R0, 0x8, R5 ;  /* 0x0000000800067824 */ /* 0x001fe200078e0205 */
[----:B------:R-:W-:Y:S01]  /*94f0*/  SHF.L.U32 R3, R9, 0x1f, RZ ;  /* 0x0000001f09037819 */ /* 0x000fe200000006ff */
[----:B-1----:R-:W-:Y:S06]  /*9500*/  @!P0 BRA `(.L_x_246) ;  /* 0x00000004005c8947 */ /* 0x002fec0003800000 */
.L_x_262:
        /* <DEDUP_REMOVED lines=9> */
.L_x_263:
        /* <DEDUP_REMOVED lines=9> */
.L_x_264:
[----:B------:R-:W1:Y:S01]  /*9630*/  SYNCS.PHASECHK.TRANS64.TRYWAIT P0, [R6+URZ], R3 ;  /* 0x00000003060075a7 */ /* 0x000e62000800017f */
[----:B------:R-:W-:-:S05]  /*9640*/  VIADD R0, R0, 0x1 ;  /* 0x0000000100007836 */ /* 0x000fca0000000000 */
[----:B------:R-:W-:-:S04]  /*9650*/  ISETP.NE.AND P1, PT, R0, 0x7, PT ;  /* 0x000000070000780c */ /* 0x000fc80003f25270 */
[----:B------:R-:W-:Y:S02]  /*9660*/  SEL R2, RZ, 0x1, P1 ;  /* 0x00000001ff027807 */ /* 0x000fe40000800000 */
[----:B------:R-:W-:Y:S02]  /*9670*/  SEL R0, R0, RZ, P1 ;  /* 0x000000ff00007207 */ /* 0x000fe40000800000 */
[----:B------:R-:W-:Y:S01]  /*9680*/  LOP3.LUT R2, R9, R2, RZ, 0x3c, !PT ;  /* 0x0000000209027212 */ /* 0x000fe200078e3cff */
[----:B-1----:R-:W-:Y:S06]  /*9690*/  @!P0 BRA `(.L_x_249) ;  /* 0x0000000400348947 */ /* 0x002fec0003800000 */
.L_x_265:
[----:B------:R-:W-:Y:S01]  /*96a0*/  IMAD R5, R0, 0x8, R5 ;  /* 0x0000000800057824 */ /* 0x000fe200078e0205 */
[----:B------:R-:W-:-:S07]  /*96b0*/  SHF.L.U32 R0, R2, 0x1f, RZ ;  /* 0x0000001f02007819 */ /* 0x000fce00000006ff */
.L_x_250:
[----:B--2---:R2:W3:Y:S02]  /*96c0*/  SYNCS.PHASECHK.TRANS64.TRYWAIT P0, [R5+URZ], R0 ;  /* 0x00000000050075a7 */ /* 0x0044e4000800017f */
[----:B---3--:R-:W-:Y:S05]  /*96d0*/  @!P0 NANOSLEEP.SYNCS 0x989680 ;  /* 0x009896800000895d */ /* 0x008fea0003900000 */
[----:B------:R-:W3:Y:S02]  /*96e0*/  @!P0 SYNCS.PHASECHK.TRANS64 P0, [R5+URZ], R0 ;  /* 0x00000000050085a7 */ /* 0x000ee4000800007f */
[----:B---3--:R-:W-:Y:S05]  /*96f0*/  @!P0 BRA `(.L_x_250) ;  /* 0xfffffffc00f08947 */ /* 0x008fea000383ffff */
.L_x_242:
[----:B------:R-:W-:Y:S05]  /*9700*/  BSYNC B0 ;  /* 0x0000000000007941 */ /* 0x000fea0003800000 */
.L_x_241:
[----:B------:R-:W-:Y:S05]  /*9710*/  EXIT ;  /* 0x000000000000794d */ /* 0x000fea0003800000 */
.L_x_15:
[----:B-1----:R-:W-:-:S04]  /*9720*/  IMAD.U32 R3, RZ, RZ, UR43 ;  /* 0x0000002bff037e24 */ /* 0x002fc8000f8e00ff */
[----:B------:R1:W2:Y:S03]  /*9730*/  SYNCS.PHASECHK.TRANS64.TRYWAIT P0, [R3+URZ+-0x8], R0 ;  /* 0xfffff800030075a7 */ /* 0x0002a6000800017f */
[----:B--2---:R-:W-:Y:S05]  /*9740*/  @!P0 NANOSLEEP.SYNCS 0x989680 ;  /* 0x009896800000895d */ /* 0x004fea0003900000 */
[----:B------:R-:W2:Y:S02]  /*9750*/  @!P0 SYNCS.PHASECHK.TRANS64 P0, [R3+URZ+-0x8], R0 ;  /* 0xfffff800030085a7 */ /* 0x000ea4000800007f */
[----:B--2---:R-:W-:Y:S05]  /*9760*/  @!P0 BRA `(.L_x_15) ;  /* 0xfffffffc00ec8947 */ /* 0x004fea000383ffff */
[----:B------:R-:W-:Y:S05]  /*9770*/  BRA `(.L_x_251) ;  /* 0xffffff7c008c7947 */ /* 0x000fea000383ffff */
.L_x_20:
[----:B--2---:R2:W3:Y:S02]  /*9780*/  SYNCS.PHASECHK.TRANS64.TRYWAIT P1, [R3+URZ], R0 ;  /* 0x00000000030075a7 */ /* 0x0044e4000802017f */
[----:B---3--:R-:W-:Y:S05]  /*9790*/  @!P1 NANOSLEEP.SYNCS 0x989680 ;  /* 0x009896800000995d */ /* 0x008fea0003900000 */
[----:B------:R-:W3:Y:S02]  /*97a0*/  @!P1 SYNCS.PHASECHK.TRANS64 P1, [R3+URZ], R0 ;  /* 0x00000000030095a7 */ /* 0x000ee4000802007f */
[----:B---3--:R-:W-:Y:S05]  /*97b0*/  @!P1 BRA `(.L_x_20) ;  /* 0xfffffffc00f09947 */ /* 0x008fea000383ffff */
[----:B------:R-:W-:Y:S05]  /*97c0*/  BRA `(.L_x_19) ;  /* 0xffffff8000007947 */ /* 0x000fea000383ffff */
.L_x_25:
[----:B--2---:R-:W-:-:S04]  /*97d0*/  IMAD.U32 R4, RZ, RZ, UR4 ;  /* 0x00000004ff047e24 */ /* 0x004fc8000f8e00ff */
[----:B------:R2:W3:Y:S03]  /*97e0*/  SYNCS.PHASECHK.TRANS64.TRYWAIT P1, [R4+URZ], R3 ;  /* 0x00000003040075a7 */ /* 0x0004e6000802017f */
[----:B---3--:R-:W-:Y:S05]  /*97f0*/  @!P1 NANOSLEEP.SYNCS 0x989680 ;  /* 0x009896800000995d */ /* 0x008fea0003900000 */
[----:B------:R-:W3:Y:S02]  /*9800*/  @!P1 SYNCS.PHASECHK.TRANS64 P1, [R4+URZ], R3 ;  /* 0x00000003040095a7 */ /* 0x000ee4000802007f */
[----:B---3--:R-:W-:Y:S05]  /*9810*/  @!P1 BRA `(.L_x_25) ;  /* 0xfffffffc00ec9947 */ /* 0x008fea000383ffff */
[----:B------:R-:W-:Y:S05]  /*9820*/  BRA `(.L_x_24) ;  /* 0xffffff8000d07947 */ /* 0x000fea000383ffff */
.L_x_31:
[----:B-1----:R-:W-:-:S04]  /*9830*/  IMAD.U32 R3, RZ, RZ, UR43 ;  /* 0x0000002bff037e24 */ /* 0x002fc8000f8e00ff */
[----:B------:R1:W2:Y:S03]  /*9840*/  SYNCS.PHASECHK.TRANS64.TRYWAIT P0, [R3+URZ+0x8], R0 ;  /* 0x00000800030075a7 */ /* 0x0002a6000800017f */
[----:B--2---:R-:W-:Y:S05]  /*9850*/  @!P0 NANOSLEEP.SYNCS 0x989680 ;  /* 0x009896800000895d */ /* 0x004fea0003900000 */
[----:B------:R-:W2:Y:S02]  /*9860*/  @!P0 SYNCS.PHASECHK.TRANS64 P0, [R3+URZ+0x8], R0 ;  /* 0x00000800030085a7 */ /* 0x000ea4000800007f */
[----:B--2---:R-:W-:Y:S05]  /*9870*/  @!P0 BRA `(.L_x_31) ;  /* 0xfffffffc00ec8947 */ /* 0x004fea000383ffff */
[----:B------:R-:W-:Y:S05]  /*9880*/  BRA `(.L_x_252) ;  /* 0xffffff8800107947 */ /* 0x000fea000383ffff */
.L_x_228:
[----:B------:R-:W-:Y:S01]  /*9890*/  BSSY B1, `(.L_x_253) ;  /* 0x0000006000017945 */ /* 0x000fe20003800000 */
[----:B------:R-:W-:-:S07]  /*98a0*/  IMAD.MOV.U32 R15, RZ, RZ, -0x1 ;  /* 0xffffffffff0f7424 */ /* 0x000fce00078e00ff */
[----:B-----5:R-:W-:Y:S05]  /*98b0*/  WARPSYNC.COLLECTIVE R15, `(.L_x_254) ;  /* 0x000000000f0c7348 */ /* 0x020fea0003c00000 */
[----:B------:R-:W-:Y:S02]  /*98c0*/  ELECT P6, UR62, PT ;  /* 0x00000000003e782f */ /* 0x000fe400038c0000 */
[----:B------:R-:W-:Y:S01]  /*98d0*/  MOV R14, UR62 ;  /* 0x0000003e000e7c02 */ /* 0x000fe20008000f00 */
[----:B-----5:R-:W-:Y:S10]  /*98e0*/  ENDCOLLECTIVE ;  /* 0x000000000000791b */ /* 0x020ff40003800000 */
.L_x_254:
[----:B------:R-:W-:Y:S05]  /*98f0*/  BSYNC B1 ;  /* 0x0000000000017941 */ /* 0x000fea0003800000 */
.L_x_253:
[----:B------:R-:W-:Y:S05]  /*9900*/  BRA `(.L_x_255) ;  /* 0xffffffec00987947 */ /* 0x000fea000383ffff */
.L_x_231:
[----:B-1----:R1:W2:Y:S02]  /*9910*/  SYNCS.PHASECHK.TRANS64.TRYWAIT P1, [R11+URZ+0x38], R6 ;  /* 0x000038060b0075a7 */ /* 0x0022a4000802017f */
[----:B--2---:R-:W-:Y:S05]  /*9920*/  @!P1 NANOSLEEP.SYNCS 0x989680 ;  /* 0x009896800000995d */ /* 0x004fea0003900000 */
[----:B------:R-:W2:Y:S02]  /*9930*/  @!P1 SYNCS.PHASECHK.TRANS64 P1, [R11+URZ+0x38], R6 ;  /* 0x000038060b0095a7 */ /* 0x000ea4000802007f */
[----:B--2---:R-:W-:Y:S05]  /*9940*/  @!P1 BRA `(.L_x_231) ;  /* 0xfffffffc00f09947 */ /* 0x004fea000383ffff */
[----:B------:R-:W-:Y:S05]  /*9950*/  BRA `(.L_x_256) ;  /* 0xffffffec00cc7947 */ /* 0x000fea000383ffff */
.L_x_240:
[----:B------:R-:W-:Y:S01]  /*9960*/  BSSY B0, `(.L_x_257) ;  /* 0x0000006000007945 */ /* 0x000fe20003800000 */
[----:B------:R-:W-:-:S07]  /*9970*/  IMAD.MOV.U32 R15, RZ, RZ, -0x1 ;  /* 0xffffffffff0f7424 */ /* 0x000fce00078e00ff */
[----:B-----5:R-:W-:Y:S05]  /*9980*/  WARPSYNC.COLLECTIVE R15, `(.L_x_258) ;  /* 0x000000000f0c7348 */ /* 0x020fea0003c00000 */
[----:B------:R-:W-:Y:S02]  /*9990*/  ELECT P6, UR62, PT ;  /* 0x00000000003e782f */ /* 0x000fe400038c0000 */
[----:B------:R-:W-:Y:S01]  /*99a0*/  MOV R14, UR62 ;  /* 0x0000003e000e7c02 */ /* 0x000fe20008000f00 */
[----:B-----5:R-:W-:Y:S10]  /*99b0*/  ENDCOLLECTIVE ;  /* 0x000000000000791b */ /* 0x020ff40003800000 */
.L_x_258:
[----:B------:R-:W-:Y:S05]  /*99c0*/  BSYNC B0 ;  /* 0x0000000000007941 */ /* 0x000fea0003800000 */
.L_x_257:
[----:B------:R-:W-:Y:S05]  /*99d0*/  BRA `(.L_x_259) ;  /* 0xfffffff800307947 */ /* 0x000fea000383ffff */
.L_x_244:
[----:B0-----:R0:W1:Y:S02]  /*99e0*/  SYNCS.PHASECHK.TRANS64.TRYWAIT P0, [R7+URZ], R2 ;  /* 0x00000002070075a7 */ /* 0x001064000800017f */
[----:B-1----:R-:W-:Y:S05]  /*99f0*/  @!P0 NANOSLEEP.SYNCS 0x989680 ;  /* 0x009896800000895d */ /* 0x002fea0003900000 */
[----:B------:R-:W1:Y:S02]  /*9a00*/  @!P0 SYNCS.PHASECHK.TRANS64 P0, [R7+URZ], R2 ;  /* 0x00000002070085a7 */ /* 0x000e64000800007f */
[----:B-1----:R-:W-:Y:S05]  /*9a10*/  @!P0 BRA `(.L_x_244) ;  /* 0xfffffffc00f08947 */ /* 0x002fea000383ffff */
[----:B------:R-:W-:Y:S05]  /*9a20*/  BRA `(.L_x_260) ;  /* 0xfffffff800707947 */ /* 0x000fea000383ffff */
.L_x_245:
[----:B0-----:R0:W1:Y:S02]  /*9a30*/  SYNCS.PHASECHK.TRANS64.TRYWAIT P0, [R6+URZ], R3 ;  /* 0x00000003060075a7 */ /* 0x001064000800017f */
[----:B-1----:R-:W-:Y:S05]  /*9a40*/  @!P0 NANOSLEEP.SYNCS 0x989680 ;  /* 0x009896800000895d */ /* 0x002fea0003900000 */
[----:B------:R-:W1:Y:S02]  /*9a50*/  @!P0 SYNCS.PHASECHK.TRANS64 P0, [R6+URZ], R3 ;  /* 0x00000003060085a7 */ /* 0x000e64000800007f */
[----:B-1----:R-:W-:Y:S05]  /*9a60*/  @!P0 BRA `(.L_x_245) ;  /* 0xfffffffc00f08947 */ /* 0x002fea000383ffff */
[----:B------:R-:W-:Y:S05]  /*9a70*/  BRA `(.L_x_261) ;  /* 0xfffffff800807947 */ /* 0x000fea000383ffff */
.L_x_246:
[----:B0-----:R0:W1:Y:S02]  /*9a80*/  SYNCS.PHASECHK.TRANS64.TRYWAIT P0, [R7+URZ], R4 ;  /* 0x00000004070075a7 */ /* 0x001064000800017f */
[----:B-1----:R-:W-:Y:S05]  /*9a90*/  @!P0 NANOSLEEP.SYNCS 0x989680 ;  /* 0x009896800000895d */ /* 0x002fea0003900000 */
[----:B------:R-:W1:Y:S02]  /*9aa0*/  @!P0 SYNCS.PHASECHK.TRANS64 P0, [R7+URZ], R4 ;  /* 0x00000004070085a7 */ /* 0x000e64000800007f */
[----:B-1----:R-:W-:Y:S05]  /*9ab0*/  @!P0 BRA `(.L_x_246) ;  /* 0xfffffffc00f08947 */ /* 0x002fea000383ffff */
[----:B------:R-:W-:Y:S05]  /*9ac0*/  BRA `(.L_x_262) ;  /* 0xfffffff800907947 */ /* 0x000fea000383ffff */
.L_x_247:
[----:B0-----:R0:W1:Y:S02]  /*9ad0*/  SYNCS.PHASECHK.TRANS64.TRYWAIT P0, [R6+URZ], R3 ;  /* 0x00000003060075a7 */ /* 0x001064000800017f */
[----:B-1----:R-:W-:Y:S05]  /*9ae0*/  @!P0 NANOSLEEP.SYNCS 0x989680 ;  /* 0x009896800000895d */ /* 0x002fea0003900000 */
[----:B------:R-:W1:Y:S02]  /*9af0*/  @!P0 SYNCS.PHASECHK.TRANS64 P0, [R6+URZ], R3 ;  /* 0x00000003060085a7 */ /* 0x000e64000800007f */
[----:B-1----:R-:W-:Y:S05]  /*9b00*/  @!P0 BRA `(.L_x_247) ;  /* 0xfffffffc00f08947 */ /* 0x002fea000383ffff */
[----:B------:R-:W-:Y:S05]  /*9b10*/  BRA `(.L_x_263) ;  /* 0xfffffff800a07947 */ /* 0x000fea000383ffff */
.L_x_248:
[----:B0-----:R0:W1:Y:S02]  /*9b20*/  SYNCS.PHASECHK.TRANS64.TRYWAIT P0, [R7+URZ], R4 ;  /* 0x00000004070075a7 */ /* 0x001064000800017f */
[----:B-1----:R-:W-:Y:S05]  /*9b30*/  @!P0 NANOSLEEP.SYNCS 0x989680 ;  /* 0x009896800000895d */ /* 0x002fea0003900000 */
[----:B------:R-:W1:Y:S02]  /*9b40*/  @!P0 SYNCS.PHASECHK.TRANS64 P0, [R7+URZ], R4 ;  /* 0x00000004070085a7 */ /* 0x000e64000800007f */
[----:B-1----:R-:W-:Y:S05]  /*9b50*/  @!P0 BRA `(.L_x_248) ;  /* 0xfffffffc00f08947 */ /* 0x002fea000383ffff */
[----:B------:R-:W-:Y:S05]  /*9b60*/  BRA `(.L_x_264) ;  /* 0xfffffff800b07947 */ /* 0x000fea000383ffff */
.L_x_249:
[----:B-1----:R1:W2:Y:S02]  /*9b70*/  SYNCS.PHASECHK.TRANS64.TRYWAIT P0, [R6+URZ], R3 ;  /* 0x00000003060075a7 */ /* 0x0022a4000800017f */
[----:B--2---:R-:W-:Y:S05]  /*9b80*/  @!P0 NANOSLEEP.SYNCS 0x989680 ;  /* 0x009896800000895d */ /* 0x004fea0003900000 */
[----:B------:R-:W2:Y:S02]  /*9b90*/  @!P0 SYNCS.PHASECHK.TRANS64 P0, [R6+URZ], R3 ;  /* 0x00000003060085a7 */ /* 0x000ea4000800007f */
[----:B--2---:R-:W-:Y:S05]  /*9ba0*/  @!P0 BRA `(.L_x_249) ;  /* 0xfffffffc00f08947 */ /* 0x004fea000383ffff */
[----:B------:R-:W-:Y:S05]  /*9bb0*/  BRA `(.L_x_265) ;  /* 0xfffffff800b87947 */ /* 0x000fea000383ffff */
.L_x_266:
[----:B------:R-:W-:-:S00]  /*9bc0*/  BRA `(.L_x_266) ;  /* 0xfffffffc00fc7947 */ /* 0x000fc0000383ffff */
[----:B------:R-:W-:-:S00]  /*9bd0*/  NOP ;  /* 0x0000000000007918 */ /* 0x000fc00000000000 */
        /* <DEDUP_REMOVED lines=10> */
.L_x_267:


//--------------------- .nv.global.init           --------------------------
	.section	.nv.global.init,"aw",@progbits
.nv.global.init:
	.type		$str$22,@object
	.size		$str$22,($str$23 - $str$22)
$str$22:
        /*0000*/ 	.byte	0x6b, 0x5f, 0x74, 0x69, 0x6c, 0x65, 0x5f, 0x63, 0x6f, 0x75, 0x6e, 0x74, 0x20, 0x3e, 0x3d, 0x20
        /*0010*/ 	.byte	0x31, 0x00
	.type		$str$23,@object
	.size		$str$23,(__unnamed_1 - $str$23)
$str$23:
        /*0012*/ 	.byte	0x2f, 0x74, 0x6d, 0x70, 0x2f, 0x63, 0x75, 0x74, 0x6c, 0x61, 0x73, 0x73, 0x5f, 0x73, 0x77, 0x65
        /*0022*/ 	.byte	0x65, 0x70, 0x5f, 0x73, 0x72, 0x63, 0x2f, 0x69, 0x6e, 0x63, 0x6c, 0x75, 0x64, 0x65, 0x2f, 0x63
        /*0032*/ 	.byte	0x75, 0x74, 0x6c, 0x61, 0x73, 0x73, 0x2f, 0x67, 0x65, 0x6d, 0x6d, 0x2f, 0x63, 0x6f, 0x6c, 0x6c
        /*0042*/ 	.byte	0x65, 0x63, 0x74, 0x69, 0x76, 0x65, 0x2f, 0x73, 0x6d, 0x39, 0x30, 0x5f, 0x6d, 0x6d, 0x61, 0x5f
        /*0052*/ 	.byte	0x74, 0x6d, 0x61, 0x5f, 0x67, 0x6d, 0x6d, 0x61, 0x5f, 0x73, 0x73, 0x5f, 0x77, 0x61, 0x72, 0x70
        /*0062*/ 	.byte	0x73, 0x70, 0x65, 0x63, 0x69, 0x61, 0x6c, 0x69, 0x7a, 0x65, 0x64, 0x2e, 0x68, 0x70, 0x70, 0x00
	.type		__unnamed_1,@object
	.size		__unnamed_1,(.L_0 - __unnamed_1)
__unnamed_1:
        /*0072*/ 	.byte	0x76, 0x6f, 0x69, 0x64, 0x20, 0x63, 0x75, 0x74, 0x6c, 0x61, 0x73, 0x73, 0x3a, 0x3a, 0x67, 0x65
        /* <DEDUP_REMOVED lines=179> */
        /*0bb2*/ 	.byte	0x6e, 0x74, 0x69, 0x74, 0x79, 0x5d, 0x00
.L_0:


//--------------------- .nv.shared._ZN7cutlass13device_kernelINS_4gemm6kernel13GemmUniversalIN4cute5tupleIJiiiiEEENS1_10collective13CollectiveMmaINS1_34MainloopSm90TmaGmmaWarpSpecializedILi7ENS5_IJNS4_1CILi1EEESB_SB_EEENS1_32KernelTmaWarpSpecializedPingpongEEENS5_IJNSA_ILi64EEENSA_ILi192EEESF_EEENS_6half_tENS5_IJlSB_lEEESI_SJ_NS4_8TiledMMAINS4_8MMA_AtomIJNS4_4SM904GMMA26MMA_64x192x16_F32F16F16_SSILNSN_5MajorE0ELSP_0ELNSN_7ScaleInE1ELSQ_1EEEEEENS4_6LayoutISC_NS5_IJNSA_ILi0EEESU_SU_EEEEENS5_IJNS4_10UnderscoreESX_SX_EEEEENS4_13SM90_TMA_LOADENS4_14ComposedLayoutINS4_7SwizzleILi3ELi4ELi3EEENS4_18smem_ptr_flag_bitsILi16EEENST_INS5_IJNSA_ILi8EEESF_EEENS5_IJSF_SB_EEEEEEEvNS4_8identityES10_S1A_vS1B_EENS_8epilogue10collective6detail29Sm90TmaWarpSpecializedAdapterINS1E_15DefaultEpilogueISI_SJ_SJ_NS1D_6thread17LinearCombinationISI_Li1EffLNS1I_9ScaleType4KindE0ELNS_15FloatRoundStyleE2ESI_EENS1_15EpilogueDefaultEEEEEvvEEEEvNT_6ParamsE --------------------------
	.section	.nv.shared._ZN7cutlass13device_kernelINS_4gemm6kernel13GemmUniversalIN4cute5tupleIJiiiiEEENS1_10collective13CollectiveMmaINS1_34MainloopSm90TmaGmmaWarpSpecializedILi7ENS5_IJNS4_1CILi1EEESB_SB_EEENS1_32KernelTmaWarpSpecializedPingpongEEENS5_IJNSA_ILi64EEENSA_ILi192EEESF_EEENS_6half_tENS5_IJlSB_lEEESI_SJ_NS4_8TiledMMAINS4_8MMA_AtomIJNS4_4SM904GMMA26MMA_64x192x16_F32F16F16_SSILNSN_5MajorE0ELSP_0ELNSN_7ScaleInE1ELSQ_1EEEEEENS4_6LayoutISC_NS5_IJNSA_ILi0EEESU_SU_EEEEENS5_IJNS4_10UnderscoreESX_SX_EEEEENS4_13SM90_TMA_LOADENS4_14ComposedLayoutINS4_7SwizzleILi3ELi4ELi3EEENS4_18smem_ptr_flag_bitsILi16EEENST_INS5_IJNSA_ILi8EEESF_EEENS5_IJSF_SB_EEEEEEEvNS4_8identityES10_S1A_vS1B_EENS_8epilogue10collective6detail29Sm90TmaWarpSpecializedAdapterINS1E_15DefaultEpilogueISI_SJ_SJ_NS1D_6thread17LinearCombinationISI_Li1EffLNS1I_9ScaleType4KindE0ELNS_15FloatRoundStyleE2ESI_EENS1_15EpilogueDefaultEEEEEvvEEEEvNT_6ParamsE,"aw",@nobits
	.sectionflags	@""
	.align	16
	.zero		1024


//--------------------- .nv.shared.reserved.0     --------------------------
	.section	.nv.shared.reserved.0,"aw",@nobits
	.weak		__nv_reservedSMEM_offset_0_alias
	.size		__nv_reservedSMEM_offset_0_alias, 0, 0
	.other		__nv_reservedSMEM_offset_0_alias,@"STO_CUDA_RESERVED_SHARED STV_DEFAULT"
__nv_reservedSMEM_offset_0_alias:
	.zero		0


//--------------------- .nv.global                --------------------------
	.section	.nv.global,"aw",@nobits
.nv.global:
	.type		_ZN39_INTERNAL_245248af_4_k_cu_0543dc4a_93954cute1_E,@object
	.size		_ZN39_INTERNAL_245248af_4_k_cu_0543dc4a_93954cute1_E,(_ZN39_INTERNAL_245248af_4_k_cu_0543dc4a_93954cuda3std3__45__cpo6cbeginE - _ZN39_INTERNAL_245248af_4_k_cu_0543dc4a_93954cute1_E)
_ZN39_INTERNAL_245248af_4_k_cu_0543dc4a_93954cute1_E:
	.zero		1
	.type		_ZN39_INTERNAL_245248af_4_k_cu_0543dc4a_93954cuda3std3__45__cpo6cbeginE,@object
	.size		_ZN39_INTERNAL_245248af_4_k_cu_0543dc4a_93954cuda3std3__45__cpo6cbeginE,(_ZN39_INTERNAL_245248af_4_k_cu_0543dc4a_93954cuda3std3__48in_placeE - _ZN39_INTERNAL_245248af_4_k_cu_0543dc4a_93954cuda3std3__45__cpo6cbeginE)
_ZN39_INTERNAL_245248af_4_k_cu_0543dc4a_93954cuda3std3__45__cpo6cbeginE:
	.zero		1
	.type		_ZN39_INTERNAL_245248af_4_k_cu_0543dc4a_93954cuda3std3__48in_placeE,@object
	.size		_ZN39_INTERNAL_245248af_4_k_cu_0543dc4a_93954cuda3std3__48in_placeE,(_ZN39_INTERNAL_245248af_4_k_cu_0543dc4a_93954cuda3std6ranges3__45__cpo9iter_moveE - _ZN39_INTERNAL_245248af_4_k_cu_0543dc4a_93954cuda3std3__48in_placeE)
_ZN39_INTERNAL_245248af_4_k_cu_0543dc4a_93954cuda3std3__48in_placeE:
	.zero		1
	.type		_ZN39_INTERNAL_245248af_4_k_cu_0543dc4a_93954cuda3std6ranges3__45__cpo9iter_moveE,@object
	.size		_ZN39_INTERNAL_245248af_4_k_cu_0543dc4a_93954cuda3std6ranges3__45__cpo9iter_moveE,(_ZN39_INTERNAL_245248af_4_k_cu_0543dc4a_93954cuda3std3__45__cpo5beginE - _ZN39_INTERNAL_245248af_4_k_cu_0543dc4a_93954cuda3std6ranges3__45__cpo9iter_moveE)
_ZN39_INTERNAL_245248af_4_k_cu_0543dc4a_93954cuda3std6ranges3__45__cpo9iter_moveE:
	.zero		1
	.type		_ZN39_INTERNAL_245248af_4_k_cu_0543dc4a_93954cuda3std3__45__cpo5beginE,@object
	.size		_ZN39_INTERNAL_245248af_4_k_cu_0543dc4a_93954cuda3std3__45__cpo5beginE,(_ZN39_INTERNAL_245248af_4_k_cu_0543dc4a_93954cuda3std3__441_GLOBAL__N__245248af_4_k_cu_0543dc4a_93956ignoreE - _ZN39_INTERNAL_245248af_4_k_cu_0543dc4a_93954cuda3std3__45__cpo5beginE)
_ZN39_INTERNAL_245248af_4_k_cu_0543dc4a_93954cuda3std3__45__cpo5beginE:
	.zero		1
	.type		_ZN39_INTERNAL_245248af_4_k_cu_0543dc4a_93954cuda3std3__441_GLOBAL__N__245248af_4_k_cu_0543dc4a_93956ignoreE,@object
	.size		_ZN39_INTERNAL_245248af_4_k_cu_0543dc4a_93954cuda3std3__441_GLOBAL__N__245248af_4_k_cu_0543dc4a_93956ignoreE,(_ZN39_INTERNAL_245248af_4_k_cu_0543dc4a_93954cute7productE - _ZN39_INTERNAL_245248af_4_k_cu_0543dc4a_93954cuda3std3__441_GLOBAL__N__245248af_4_k_cu_0543dc4a_93956ignoreE)
_ZN39_INTERNAL_245248af_4_k_cu_0543dc4a_93954cuda3std3__441_GLOBAL__N__245248af_4_k_cu_0543dc4a_93956ignoreE:
	.zero		1
	.type		_ZN39_INTERNAL_245248af_4_k_cu_0543dc4a_93954cute7productE,@object
	.size		_ZN39_INTERNAL_245248af_4_k_cu_0543dc4a_93954cute7productE,(_ZN39_INTERNAL_245248af_4_k_cu_0543dc4a_93954cuda3std3__45__cpo3endE - _ZN39_INTERNAL_245248af_4_k_cu_0543dc4a_93954cute7productE)
_ZN39_INTERNAL_245248af_4_k_cu_0543dc4a_93954cute7productE:
	.zero		1
	.type		_ZN39_INTERNAL_245248af_4_k_cu_0543dc4a_93954cuda3std3__45__cpo3endE,@object
	.size		_ZN39_INTERNAL_245248af_4_k_cu_0543dc4a_93954cuda3std3__45__cpo3endE,(_ZN39_INTERNAL_245248af_4_k_cu_0543dc4a_93954cuda3std3__419piecewise_constructE - _ZN39_INTERNAL_245248af_4_k_cu_0543dc4a_93954cuda3std3__45__cpo3endE)
_ZN39_INTERNAL_245248af_4_k_cu_0543dc4a_93954cuda3std3__45__cpo3endE:
	.zero		1
	.type		_ZN39_INTERNAL_245248af_4_k_cu_0543dc4a_93954cuda3std3__419piecewise_constructE,@object
	.size		_ZN39_INTERNAL_245248af_4_k_cu_0543dc4a_93954cuda3std3__419piecewise_constructE,(_ZN39_INTERNAL_245248af_4_k_cu_0543dc4a_93954cuda3std3__45__cpo4cendE - _ZN39_INTERNAL_245248af_4_k_cu_0543dc4a_93954cuda3std3__419piecewise_constructE)
_ZN39_INTERNAL_245248af_4_k_cu_0543dc4a_93954cuda3std3__419piecewise_constructE:
	.zero		1
	.type		_ZN39_INTERNAL_245248af_4_k_cu_0543dc4a_93954cuda3std3__45__cpo4cendE,@object
	.size		_ZN39_INTERNAL_245248af_4_k_cu_0543dc4a_93954cuda3std3__45__cpo4cendE,(_ZN39_INTERNAL_245248af_4_k_cu_0543dc4a_93954cuda3std6ranges3__45__cpo4swapE - _ZN39_INTERNAL_245248af_4_k_cu_0543dc4a_93954cuda3std3__45__cpo4cendE)
_ZN39_INTERNAL_245248af_4_k_cu_0543dc4a_93954cuda3std3__45__cpo4cendE:
	.zero		1
	.type		_ZN39_INTERNAL_245248af_4_k_cu_0543dc4a_93954cuda3std6ranges3__45__cpo4swapE,@object
	.size		_ZN39_INTERNAL_245248af_4_k_cu_0543dc4a_93954cuda3std6ranges3__45__cpo4swapE,(.L_8 - _ZN39_INTERNAL_245248af_4_k_cu_0543dc4a_93954cuda3std6ranges3__45__cpo4swapE)
_ZN39_INTERNAL_245248af_4_k_cu_0543dc4a_93954cuda3std6ranges3__45__cpo4swapE:
	.zero		1
.L_8:


//--------------------- .nv.constant0._ZN7cutlass13device_kernelINS_4gemm6kernel13GemmUniversalIN4cute5tupleIJiiiiEEENS1_10collective13CollectiveMmaINS1_34MainloopSm90TmaGmmaWarpSpecializedILi7ENS5_IJNS4_1CILi1EEESB_SB_EEENS1_32KernelTmaWarpSpecializedPingpongEEENS5_IJNSA_ILi64EEENSA_ILi192EEESF_EEENS_6half_tENS5_IJlSB_lEEESI_SJ_NS4_8TiledMMAINS4_8MMA_AtomIJNS4_4SM904GMMA26MMA_64x192x16_F32F16F16_SSILNSN_5MajorE0ELSP_0ELNSN_7ScaleInE1ELSQ_1EEEEEENS4_6LayoutISC_NS5_IJNSA_ILi0EEESU_SU_EEEEENS5_IJNS4_10UnderscoreESX_SX_EEEEENS4_13SM90_TMA_LOADENS4_14ComposedLayoutINS4_7SwizzleILi3ELi4ELi3EEENS4_18smem_ptr_flag_bitsILi16EEENST_INS5_IJNSA_ILi8EEESF_EEENS5_IJSF_SB_EEEEEEEvNS4_8identityES10_S1A_vS1B_EENS_8epilogue10collective6detail29Sm90TmaWarpSpecializedAdapterINS1E_15DefaultEpilogueISI_SJ_SJ_NS1D_6thread17LinearCombinationISI_Li1EffLNS1I_9ScaleType4KindE0ELNS_15FloatRoundStyleE2ESI_EENS1_15EpilogueDefaultEEEEEvvEEEEvNT_6ParamsE --------------------------
	.section	.nv.constant0._ZN7cutlass13device_kernelINS_4gemm6kernel13GemmUniversalIN4cute5tupleIJiiiiEEENS1_10collective13CollectiveMmaINS1_34MainloopSm90TmaGmmaWarpSpecializedILi7ENS5_IJNS4_1CILi1EEESB_SB_EEENS1_32KernelTmaWarpSpecializedPingpongEEENS5_IJNSA_ILi64EEENSA_ILi192EEESF_EEENS_6half_tENS5_IJlSB_lEEESI_SJ_NS4_8TiledMMAINS4_8MMA_AtomIJNS4_4SM904GMMA26MMA_64x192x16_F32F16F16_SSILNSN_5MajorE0ELSP_0ELNSN_7ScaleInE1ELSQ_1EEEEEENS4_6LayoutISC_NS5_IJNSA_ILi0EEESU_SU_EEEEENS5_IJNS4_10UnderscoreESX_SX_EEEEENS4_13SM90_TMA_LOADENS4_14ComposedLayoutINS4_7SwizzleILi3ELi4ELi3EEENS4_18smem_ptr_flag_bitsILi16EEENST_INS5_IJNSA_ILi8EEESF_EEENS5_IJSF_SB_EEEEEEEvNS4_8identityES10_S1A_vS1B_EENS_8epilogue10collective6detail29Sm90TmaWarpSpecializedAdapterINS1E_15DefaultEpilogueISI_SJ_SJ_NS1D_6thread17LinearCombinationISI_Li1EffLNS1I_9ScaleType4KindE0ELNS_15FloatRoundStyleE2ESI_EENS1_15EpilogueDefaultEEEEEvvEEEEvNT_6ParamsE,"a",@progbits
	.sectionflags	@""
	.align	4
.nv.constant0._ZN7cutlass13device_kernelINS_4gemm6kernel13GemmUniversalIN4cute5tupleIJiiiiEEENS1_10collective13CollectiveMmaINS1_34MainloopSm90TmaGmmaWarpSpecializedILi7ENS5_IJNS4_1CILi1EEESB_SB_EEENS1_32KernelTmaWarpSpecializedPingpongEEENS5_IJNSA_ILi64EEENSA_ILi192EEESF_EEENS_6half_tENS5_IJlSB_lEEESI_SJ_NS4_8TiledMMAINS4_8MMA_AtomIJNS4_4SM904GMMA26MMA_64x192x16_F32F16F16_SSILNSN_5MajorE0ELSP_0ELNSN_7ScaleInE1ELSQ_1EEEEEENS4_6LayoutISC_NS5_IJNSA_ILi0EEESU_SU_EEEEENS5_IJNS4_10UnderscoreESX_SX_EEEEENS4_13SM90_TMA_LOADENS4_14ComposedLayoutINS4_7SwizzleILi3ELi4ELi3EEENS4_18smem_ptr_flag_bitsILi16EEENST_INS5_IJNSA_ILi8EEESF_EEENS5_IJSF_SB_EEEEEEEvNS4_8identityES10_S1A_vS1B_EENS_8epilogue10collective6detail29Sm90TmaWarpSpecializedAdapterINS1E_15DefaultEpilogueISI_SJ_SJ_NS1D_6thread17LinearCombinationISI_Li1EffLNS1I_9ScaleType4KindE0ELNS_15FloatRoundStyleE2ESI_EENS1_15EpilogueDefaultEEEEEvvEEEEvNT_6ParamsE:
	.zero		1664


//--------------------- SYMBOLS --------------------------

	.type		.nv.reservedSmem.offset0,@object
	.size		.nv.reservedSmem.offset0,0x4
	.type		__assertfail,@function
